	.target	sm_80

	.elftype	@"ET_EXEC"


//--------------------- .note.nv.tkinfo           --------------------------
	.section	.note.nv.tkinfo,"",@"SHT_NOTE"
	.sectionflags	@"SHF_NOTE_NV_TKINFO"
	.tkinfo
        /*0018*/ 	.word	0x00000002
        /*0030*/ 	.string	""
        /*0030*/ 	.string	"ptxas"
        /*0030*/ 	.string	"Cuda compilation tools, release 13.0, V13.0.88"
        /*0030*/ 	.string	"Build cuda_13.0.r13.0/compiler.36424714_0"
        /*0030*/ 	.string	"-v  -suppress-debug-info  -lineinfo  -arch sm_80 "



//--------------------- .note.nv.cuinfo           --------------------------
	.section	.note.nv.cuinfo,"",@"SHT_NOTE"
	.sectionflags	@"SHF_NOTE_NV_CUINFO"
        /*0018*/ 	.short	0x0002
        /*001a*/ 	.short	0x0050
        /*001c*/ 	.short	0x0082
	.zero		2


//--------------------- .nv.info                  --------------------------
	.section	.nv.info,"",@"SHT_CUDA_INFO"
	.align	4


	//----- nvinfo : EIATTR_REGCOUNT
	.align		4
        /*0000*/ 	.byte	0x04, 0x2f
        /*0002*/ 	.short	(.L_1 - .L_0)
	.align		4
.L_0:
        /*0004*/ 	.word	index@(matmul_kernel)
        /*0008*/ 	.word	0x00000080


	//----- nvinfo : EIATTR_FRAME_SIZE
	.align		4
.L_1:
        /*000c*/ 	.byte	0x04, 0x11
        /*000e*/ 	.short	(.L_3 - .L_2)
	.align		4
.L_2:
        /*0010*/ 	.word	index@(matmul_kernel)
        /*0014*/ 	.word	0x00000000


	//----- nvinfo : EIATTR_MIN_STACK_SIZE
	.align		4
.L_3:
        /*0018*/ 	.byte	0x04, 0x12
        /*001a*/ 	.short	(.L_5 - .L_4)
	.align		4
.L_4:
        /*001c*/ 	.word	index@(matmul_kernel)
        /*0020*/ 	.word	0x00000000
.L_5:


//--------------------- .nv.info.matmul_kernel    --------------------------
	.section	.nv.info.matmul_kernel,"",@"SHT_CUDA_INFO"
	.sectionflags	@""
	.align	4


	//----- nvinfo : EIATTR_CUDA_API_VERSION
	.align		4
        /*0000*/ 	.byte	0x04, 0x37
        /*0002*/ 	.short	(.L_7 - .L_6)
.L_6:
        /*0004*/ 	.word	0x00000082


	//----- nvinfo : EIATTR_SW2861232_WAR
	.align		4
.L_7:
        /*0008*/ 	.byte	0x01, 0x35
	.zero		2


	//----- nvinfo : EIATTR_PARAM_CBANK
	.align		4
        /*000c*/ 	.byte	0x04, 0x0a
        /*000e*/ 	.short	(.L_9 - .L_8)
	.align		4
.L_8:
        /*0010*/ 	.word	index@(.nv.constant0.matmul_kernel)
        /*0014*/ 	.short	0x0160
        /*0016*/ 	.short	0x0050


	//----- nvinfo : EIATTR_CBANK_PARAM_SIZE
	.align		4
.L_9:
        /*0018*/ 	.byte	0x03, 0x19
        /*001a*/ 	.short	0x0050


	//----- nvinfo : EIATTR_KPARAM_INFO
	.align		4
        /*001c*/ 	.byte	0x04, 0x17
        /*001e*/ 	.short	(.L_11 - .L_10)
.L_10:
        /*0020*/ 	.word	0x00000000
        /*0024*/ 	.short	0x000d
        /*0026*/ 	.short	0x0048
        /*0028*/ 	.byte	0x00, 0xf4, 0x21, 0x00


	//----- nvinfo : EIATTR_KPARAM_INFO
	.align		4
.L_11:
        /*002c*/ 	.byte	0x04, 0x17
        /*002e*/ 	.short	(.L_13 - .L_12)
.L_12:
        /*0030*/ 	.word	0x00000000
        /*0034*/ 	.short	0x000c
        /*0036*/ 	.short	0x0040
        /*0038*/ 	.byte	0x00, 0xf4, 0x21, 0x00


	//----- nvinfo : EIATTR_KPARAM_INFO
	.align		4
.L_13:
        /*003c*/ 	.byte	0x04, 0x17
        /*003e*/ 	.short	(.L_15 - .L_14)
.L_14:
        /*0040*/ 	.word	0x00000000
        /*0044*/ 	.short	0x000b
        /*0046*/ 	.short	0x0038
        /*0048*/ 	.byte	0x00, 0xf0, 0x11, 0x00


	//----- nvinfo : EIATTR_KPARAM_INFO
	.align		4
.L_15:
        /*004c*/ 	.byte	0x04, 0x17
        /*004e*/ 	.short	(.L_17 - .L_16)
.L_16:
        /*0050*/ 	.word	0x00000000
        /*0054*/ 	.short	0x000a
        /*0056*/ 	.short	0x0034
        /*0058*/ 	.byte	0x00, 0xf0, 0x11, 0x00


	//----- nvinfo : EIATTR_KPARAM_INFO
	.align		4
.L_17:
        /*005c*/ 	.byte	0x04, 0x17
        /*005e*/ 	.short	(.L_19 - .L_18)
.L_18:
        /*0060*/ 	.word	0x00000000
        /*0064*/ 	.short	0x0009
        /*0066*/ 	.short	0x0030
        /*0068*/ 	.byte	0x00, 0xf0, 0x11, 0x00


	//----- nvinfo : EIATTR_KPARAM_INFO
	.align		4
.L_19:
        /*006c*/ 	.byte	0x04, 0x17
        /*006e*/ 	.short	(.L_21 - .L_20)
.L_20:
        /*0070*/ 	.word	0x00000000
        /*0074*/ 	.short	0x0008
        /*0076*/ 	.short	0x002c
        /*0078*/ 	.byte	0x00, 0xf0, 0x11, 0x00


	//----- nvinfo : EIATTR_KPARAM_INFO
	.align		4
.L_21:
        /*007c*/ 	.byte	0x04, 0x17
        /*007e*/ 	.short	(.L_23 - .L_22)
.L_22:
        /*0080*/ 	.word	0x00000000
        /*0084*/ 	.short	0x0007
        /*0086*/ 	.short	0x0028
        /*0088*/ 	.byte	0x00, 0xf0, 0x11, 0x00


	//----- nvinfo : EIATTR_KPARAM_INFO
	.align		4
.L_23:
        /*008c*/ 	.byte	0x04, 0x17
        /*008e*/ 	.short	(.L_25 - .L_24)
.L_24:
        /*0090*/ 	.word	0x00000000
        /*0094*/ 	.short	0x0006
        /*0096*/ 	.short	0x0024
        /*0098*/ 	.byte	0x00, 0xf0, 0x11, 0x00


	//----- nvinfo : EIATTR_KPARAM_INFO
	.align		4
.L_25:
        /*009c*/ 	.byte	0x04, 0x17
        /*009e*/ 	.short	(.L_27 - .L_26)
.L_26:
        /*00a0*/ 	.word	0x00000000
        /*00a4*/ 	.short	0x0005
        /*00a6*/ 	.short	0x0020
        /*00a8*/ 	.byte	0x00, 0xf0, 0x11, 0x00


	//----- nvinfo : EIATTR_KPARAM_INFO
	.align		4
.L_27:
        /*00ac*/ 	.byte	0x04, 0x17
        /*00ae*/ 	.short	(.L_29 - .L_28)
.L_28:
        /*00b0*/ 	.word	0x00000000
        /*00b4*/ 	.short	0x0004
        /*00b6*/ 	.short	0x001c
        /*00b8*/ 	.byte	0x00, 0xf0, 0x11, 0x00


	//----- nvinfo : EIATTR_KPARAM_INFO
	.align		4
.L_29:
        /*00bc*/ 	.byte	0x04, 0x17
        /*00be*/ 	.short	(.L_31 - .L_30)
.L_30:
        /*00c0*/ 	.word	0x00000000
        /*00c4*/ 	.short	0x0003
        /*00c6*/ 	.short	0x0018
        /*00c8*/ 	.byte	0x00, 0xf0, 0x11, 0x00


	//----- nvinfo : EIATTR_KPARAM_INFO
	.align		4
.L_31:
        /*00cc*/ 	.byte	0x04, 0x17
        /*00ce*/ 	.short	(.L_33 - .L_32)
.L_32:
        /*00d0*/ 	.word	0x00000000
        /*00d4*/ 	.short	0x0002
        /*00d6*/ 	.short	0x0010
        /*00d8*/ 	.byte	0x00, 0xf4, 0x21, 0x00


	//----- nvinfo : EIATTR_KPARAM_INFO
	.align		4
.L_33:
        /*00dc*/ 	.byte	0x04, 0x17
        /*00de*/ 	.short	(.L_35 - .L_34)
.L_34:
        /*00e0*/ 	.word	0x00000000
        /*00e4*/ 	.short	0x0001
        /*00e6*/ 	.short	0x0008
        /*00e8*/ 	.byte	0x00, 0xf4, 0x21, 0x00


	//----- nvinfo : EIATTR_KPARAM_INFO
	.align		4
.L_35:
        /*00ec*/ 	.byte	0x04, 0x17
        /*00ee*/ 	.short	(.L_37 - .L_36)
.L_36:
        /*00f0*/ 	.word	0x00000000
        /*00f4*/ 	.short	0x0000
        /*00f6*/ 	.short	0x0000
        /*00f8*/ 	.byte	0x00, 0xf4, 0x21, 0x00


	//----- nvinfo : EIATTR_MAXREG_COUNT
	.align		4
.L_37:
        /*00fc*/ 	.byte	0x03, 0x1b
        /*00fe*/ 	.short	0x00ff


	//----- nvinfo : EIATTR_NUM_BARRIERS
	.align		4
        /*0100*/ 	.byte	0x02, 0x4c
        /*0102*/ 	.byte	0x01
	.zero		1


	//----- nvinfo : EIATTR_MERCURY_ISA_VERSION
	.align		4
        /*0104*/ 	.byte	0x03, 0x5f
        /*0106*/ 	.short	0x0000


	//----- nvinfo : EIATTR_EXIT_INSTR_OFFSETS
	.align		4
        /*0108*/ 	.byte	0x04, 0x1c
        /*010a*/ 	.short	(.L_39 - .L_38)


	//   ....[0]....
.L_38:
        /*010c*/ 	.word	0x00002670


	//   ....[1]....
        /*0110*/ 	.word	0x000026a0


	//----- nvinfo : EIATTR_REQNTID
	.align		4
.L_39:
        /*0114*/ 	.byte	0x04, 0x10
        /*0116*/ 	.short	(.L_41 - .L_40)
.L_40:
        /*0118*/ 	.word	0x00000080
        /*011c*/ 	.word	0x00000001
        /*0120*/ 	.word	0x00000001
.L_41:


//--------------------- .nv.callgraph             --------------------------
	.section	.nv.callgraph,"",@"SHT_CUDA_CALLGRAPH"
	.align	4
	.sectionentsize	8
	.align		4
        /*0000*/ 	.word	0x00000000
	.align		4
        /*0004*/ 	.word	0xffffffff
	.align		4
        /*0008*/ 	.word	0x00000000
	.align		4
        /*000c*/ 	.word	0xfffffffe
	.align		4
        /*0010*/ 	.word	0x00000000
	.align		4
        /*0014*/ 	.word	0xfffffffd
	.align		4
        /*0018*/ 	.word	0x00000000
	.align		4
        /*001c*/ 	.word	0xfffffffc


//--------------------- .nv.rel.action            --------------------------
	.section	.nv.rel.action,"",@"SHT_CUDA_RELOCINFO"
	.align	8
	.sectionentsize	8
        /*0000*/ 	.byte	0x73, 0x00, 0x00, 0x00, 0x00, 0x00, 0x00, 0x00, 0x00, 0x00, 0x00, 0x11, 0x25, 0x00, 0x05, 0x36


//--------------------- .nv.constant0.matmul_kernel --------------------------
	.section	.nv.constant0.matmul_kernel,"a",@progbits
	.sectionflags	@""
	.align	4
.nv.constant0.matmul_kernel:
	.zero		432


//--------------------- .text.matmul_kernel       --------------------------
	.section	.text.matmul_kernel,"ax",@progbits
	.sectioninfo	@"SHI_REGISTERS=128"
	.align	128
        .global         matmul_kernel
        .type           matmul_kernel,@function
        .size           matmul_kernel,(.L_x_4 - matmul_kernel)
        .other          matmul_kernel,@"STO_CUDA_ENTRY STV_DEFAULT"
matmul_kernel:
.text.matmul_kernel:
[----:B------:R-:W-:Y:S02]  /*0000*/  IMAD.MOV.U32 R1, RZ, RZ, c[0x0][0x28] ;  /* 0x00000a00ff017624 */ /* 0x000fe400078e00ff */
[----:B------:R-:W-:Y:S01]  /*0010*/  IMAD.MOV.U32 R0, RZ, RZ, 0x1f ;  /* 0x0000001fff007424 */ /* 0x000fe200078e00ff */
[----:B------:R-:W0:Y:S01]  /*0020*/  S2R R5, SR_CTAID.X ;  /* 0x0000000000057919 */ /* 0x000e220000002500 */
[----:B------:R-:W-:Y:S01]  /*0030*/  IMAD.MOV.U32 R94, RZ, RZ, c[0x0][0x180] ;  /* 0x00006000ff5e7624 */ /* 0x000fe200078e00ff */
[----:B------:R-:W-:Y:S02]  /*0040*/  ULDC UR4, c[0x0][0x180] ;  /* 0x0000600000047ab9 */ /* 0x000fe40000000800 */
[----:B------:R-:W-:Y:S01]  /*0050*/  IADD3 R0, R0, c[0x0][0x17c], RZ ;  /* 0x00005f0000007a10 */ /* 0x000fe20007ffe0ff */
[----:B------:R-:W-:Y:S01]  /*0060*/  ULDC.64 UR6, c[0x0][0x118] ;  /* 0x0000460000067ab9 */ /* 0x000fe20000000a00 */
[----:B------:R-:W-:Y:S02]  /*0070*/  IADD3 R94, R94, 0x1f, RZ ;  /* 0x0000001f5e5e7810 */ /* 0x000fe40007ffe0ff */
[----:B------:R-:W-:-:S04]  /*0080*/  SHF.R.S32.HI R3, RZ, 0x1f, R0 ;  /* 0x0000001fff037819 */ /* 0x000fc80000011400 */
[----:B------:R-:W-:-:S04]  /*0090*/  LEA.HI R3, R3, R0, RZ, 0x5 ;  /* 0x0000000003037211 */ /* 0x000fc800078f28ff */
[----:B------:R-:W-:-:S05]  /*00a0*/  SHF.R.S32.HI R3, RZ, 0x5, R3 ;  /* 0x00000005ff037819 */ /* 0x000fca0000011403 */
[----:B------:R-:W-:Y:S01]  /*00b0*/  IMAD.SHL.U32 R4, R3, 0x8, RZ ;  /* 0x0000000803047824 */ /* 0x000fe200078e00ff */
[----:B0-----:R-:W-:-:S04]  /*00c0*/  IABS R8, R5 ;  /* 0x0000000500087213 */ /* 0x001fc80000000000 */
[-C--:B------:R-:W-:Y:S02]  /*00d0*/  IABS R7, R4.reuse ;  /* 0x0000000400077213 */ /* 0x080fe40000000000 */
[----:B------:R-:W-:Y:S02]  /*00e0*/  IABS R10, R4 ;  /* 0x00000004000a7213 */ /* 0x000fe40000000000 */
[----:B------:R-:W0:Y:S08]  /*00f0*/  I2F.RP R0, R7 ;  /* 0x0000000700007306 */ /* 0x000e300000209400 */
[----:B0-----:R-:W0:Y:S02]  /*0100*/  MUFU.RCP R0, R0 ;  /* 0x0000000000007308 */ /* 0x001e240000001000 */
[----:B0-----:R-:W-:Y:S01]  /*0110*/  IADD3 R2, R0, 0xffffffe, RZ ;  /* 0x0ffffffe00027810 */ /* 0x001fe20007ffe0ff */
[----:B------:R-:W-:-:S05]  /*0120*/  IMAD.MOV R0, RZ, RZ, -R10 ;  /* 0x000000ffff007224 */ /* 0x000fca00078e0a0a */
[----:B------:R0:W1:Y:S02]  /*0130*/  F2I.FTZ.U32.TRUNC.NTZ R3, R2 ;  /* 0x0000000200037305 */ /* 0x000064000021f000 */
[----:B0-----:R-:W-:Y:S02]  /*0140*/  IMAD.MOV.U32 R2, RZ, RZ, RZ ;  /* 0x000000ffff027224 */ /* 0x001fe400078e00ff */
[----:B-1----:R-:W-:-:S04]  /*0150*/  IMAD.MOV R6, RZ, RZ, -R3 ;  /* 0x000000ffff067224 */ /* 0x002fc800078e0a03 */
[----:B------:R-:W-:Y:S02]  /*0160*/  IMAD R9, R6, R7, RZ ;  /* 0x0000000706097224 */ /* 0x000fe400078e02ff */
[----:B------:R-:W-:Y:S02]  /*0170*/  IMAD.MOV.U32 R6, RZ, RZ, R8 ;  /* 0x000000ffff067224 */ /* 0x000fe400078e0008 */
[----:B------:R-:W-:-:S06]  /*0180*/  IMAD.HI.U32 R3, R3, R9, R2 ;  /* 0x0000000903037227 */ /* 0x000fcc00078e0002 */
[----:B------:R-:W-:-:S04]  /*0190*/  IMAD.HI.U32 R3, R3, R6, RZ ;  /* 0x0000000603037227 */ /* 0x000fc800078e00ff */
[----:B------:R-:W-:-:S05]  /*01a0*/  IMAD R0, R3, R0, R6 ;  /* 0x0000000003007224 */ /* 0x000fca00078e0206 */
[----:B------:R-:W-:-:S13]  /*01b0*/  ISETP.GT.U32.AND P1, PT, R7, R0, PT ;  /* 0x000000000700720c */ /* 0x000fda0003f24070 */
[----:B------:R-:W-:Y:S01]  /*01c0*/  @!P1 IMAD.IADD R0, R0, 0x1, -R7 ;  /* 0x0000000100009824 */ /* 0x000fe200078e0a07 */
[----:B------:R-:W-:Y:S02]  /*01d0*/  @!P1 IADD3 R3, R3, 0x1, RZ ;  /* 0x0000000103039810 */ /* 0x000fe40007ffe0ff */
[----:B------:R-:W-:Y:S02]  /*01e0*/  ISETP.NE.AND P1, PT, R4, RZ, PT ;  /* 0x000000ff0400720c */ /* 0x000fe40003f25270 */
[----:B------:R-:W-:Y:S02]  /*01f0*/  ISETP.GE.U32.AND P0, PT, R0, R7, PT ;  /* 0x000000070000720c */ /* 0x000fe40003f06070 */
[----:B------:R-:W-:-:S04]  /*0200*/  LOP3.LUT R0, R5, R4, RZ, 0x3c, !PT ;  /* 0x0000000405007212 */ /* 0x000fc800078e3cff */
[----:B------:R-:W-:Y:S01]  /*0210*/  ISETP.GE.AND P2, PT, R0, RZ, PT ;  /* 0x000000ff0000720c */ /* 0x000fe20003f46270 */
[----:B------:R-:W-:-:S05]  /*0220*/  IMAD.MOV.U32 R0, RZ, RZ, c[0x0][0x178] ;  /* 0x00005e00ff007624 */ /* 0x000fca00078e00ff */
[----:B------:R-:W-:Y:S02]  /*0230*/  IADD3 R0, R0, 0x3f, RZ ;  /* 0x0000003f00007810 */ /* 0x000fe40007ffe0ff */
[----:B------:R-:W-:-:S05]  /*0240*/  @P0 IADD3 R3, R3, 0x1, RZ ;  /* 0x0000000103030810 */ /* 0x000fca0007ffe0ff */
[----:B------:R-:W-:Y:S01]  /*0250*/  IMAD.MOV.U32 R2, RZ, RZ, R3 ;  /* 0x000000ffff027224 */ /* 0x000fe200078e0003 */
[----:B------:R-:W-:-:S03]  /*0260*/  SHF.R.S32.HI R3, RZ, 0x1f, R0 ;  /* 0x0000001fff037819 */ /* 0x000fc60000011400 */
[----:B------:R-:W-:Y:S01]  /*0270*/  @!P2 IMAD.MOV R2, RZ, RZ, -R2 ;  /* 0x000000ffff02a224 */ /* 0x000fe200078e0a02 */
[----:B------:R-:W-:Y:S02]  /*0280*/  @!P1 LOP3.LUT R2, RZ, R4, RZ, 0x33, !PT ;  /* 0x00000004ff029212 */ /* 0x000fe400078e33ff */
[----:B------:R-:W-:-:S03]  /*0290*/  LEA.HI R3, R3, R0, RZ, 0x6 ;  /* 0x0000000003037211 */ /* 0x000fc600078f30ff */
[----:B------:R-:W-:Y:S02]  /*02a0*/  IMAD.SHL.U32 R61, R2, 0x8, RZ ;  /* 0x00000008023d7824 */ /* 0x000fe400078e00ff */
[----:B------:R-:W-:-:S03]  /*02b0*/  IMAD.MOV R2, RZ, RZ, -R2 ;  /* 0x000000ffff027224 */ /* 0x000fc600078e0a02 */
[----:B------:R-:W-:Y:S01]  /*02c0*/  LEA.HI.SX32 R3, R3, -R61, 0x1a ;  /* 0x8000003d03037211 */ /* 0x000fe200078fd2ff */
[----:B------:R-:W-:-:S03]  /*02d0*/  IMAD R4, R4, R2, R5 ;  /* 0x0000000204047224 */ /* 0x000fc600078e0205 */
[----:B------:R-:W-:Y:S02]  /*02e0*/  IMNMX R11, R3, 0x8, PT ;  /* 0x00000008030b7817 */ /* 0x000fe40003800200 */
[----:B------:R-:W-:Y:S02]  /*02f0*/  IABS R9, R4 ;  /* 0x0000000400097213 */ /* 0x000fe40000000000 */
[----:B------:R-:W-:-:S04]  /*0300*/  IABS R7, R11 ;  /* 0x0000000b00077213 */ /* 0x000fc80000000000 */
[----:B------:R-:W0:Y:S08]  /*0310*/  I2F.RP R0, R7 ;  /* 0x0000000700007306 */ /* 0x000e300000209400 */
[----:B0-----:R-:W0:Y:S02]  /*0320*/  MUFU.RCP R0, R0 ;  /* 0x0000000000007308 */ /* 0x001e240000001000 */
[----:B0-----:R-:W-:-:S06]  /*0330*/  IADD3 R3, R0, 0xffffffe, RZ ;  /* 0x0ffffffe00037810 */ /* 0x001fcc0007ffe0ff */
[----:B------:R-:W0:Y:S02]  /*0340*/  F2I.FTZ.U32.TRUNC.NTZ R3, R3 ;  /* 0x0000000300037305 */ /* 0x000e24000021f000 */
[----:B0-----:R-:W-:-:S04]  /*0350*/  IMAD.MOV R6, RZ, RZ, -R3 ;  /* 0x000000ffff067224 */ /* 0x001fc800078e0a03 */
[----:B------:R-:W-:Y:S01]  /*0360*/  IMAD.MOV.U32 R2, RZ, RZ, R6 ;  /* 0x000000ffff027224 */ /* 0x000fe200078e0006 */
[----:B------:R-:W-:-:S03]  /*0370*/  IABS R6, R11 ;  /* 0x0000000b00067213 */ /* 0x000fc60000000000 */
[----:B------:R-:W-:Y:S02]  /*0380*/  IMAD R5, R2, R7, RZ ;  /* 0x0000000702057224 */ /* 0x000fe400078e02ff */
[----:B------:R-:W-:Y:S02]  /*0390*/  IMAD.MOV.U32 R2, RZ, RZ, RZ ;  /* 0x000000ffff027224 */ /* 0x000fe400078e00ff */
[----:B------:R-:W-:Y:S02]  /*03a0*/  IMAD.MOV R0, RZ, RZ, -R6 ;  /* 0x000000ffff007224 */ /* 0x000fe400078e0a06 */
        /* <DEDUP_REMOVED lines=9> */
[----:B------:R-:W-:Y:S02]  /*0440*/  ISETP.GE.AND P2, PT, R0, RZ, PT ;  /* 0x000000ff0000720c */ /* 0x000fe40003f46270 */
[----:B------:R-:W0:Y:S05]  /*0450*/  S2R R0, SR_TID.X ;  /* 0x0000000000007919 */ /* 0x000e2a0000002100 */
[----:B------:R-:W-:-:S05]  /*0460*/  @P0 IADD3 R2, R2, 0x1, RZ ;  /* 0x0000000102020810 */ /* 0x000fca0007ffe0ff */
[----:B------:R-:W-:-:S04]  /*0470*/  IMAD.MOV.U32 R60, RZ, RZ, R2 ;  /* 0x000000ffff3c7224 */ /* 0x000fc800078e0002 */
[----:B------:R-:W-:Y:S01]  /*0480*/  @!P2 IMAD.MOV R60, RZ, RZ, -R60 ;  /* 0x000000ffff3ca224 */ /* 0x000fe200078e0a3c */
[----:B------:R-:W-:Y:S02]  /*0490*/  @!P1 LOP3.LUT R60, RZ, R11, RZ, 0x33, !PT ;  /* 0x0000000bff3c9212 */ /* 0x000fe400078e33ff */
[----:B------:R-:W-:-:S03]  /*04a0*/  ISETP.GT.AND P1, PT, R94, 0x1f, PT ;  /* 0x0000001f5e00780c */ /* 0x000fc60003f24270 */
[----:B------:R-:W-:Y:S02]  /*04b0*/  IMAD.MOV R2, RZ, RZ, -R60 ;  /* 0x000000ffff027224 */ /* 0x000fe400078e0a3c */
[----:B------:R-:W-:Y:S02]  /*04c0*/  IMAD.SHL.U32 R60, R60, 0x20, RZ ;  /* 0x000000203c3c7824 */ /* 0x000fe400078e00ff */
[----:B------:R-:W-:Y:S01]  /*04d0*/  IMAD R2, R11, R2, R4 ;  /* 0x000000020b027224 */ /* 0x000fe200078e0204 */
[----:B0-----:R-:W-:Y:S02]  /*04e0*/  SHF.R.U32.HI R3, RZ, 0x6, R0 ;  /* 0x00000006ff037819 */ /* 0x001fe40000011600 */
[C---:B------:R-:W-:Y:S01]  /*04f0*/  LOP3.LUT R20, R0.reuse, 0x3f, RZ, 0xc0, !PT ;  /* 0x0000003f00147812 */ /* 0x040fe200078ec0ff */
[----:B------:R-:W-:Y:S01]  /*0500*/  IMAD.IADD R61, R61, 0x1, R2 ;  /* 0x000000013d3d7824 */ /* 0x000fe200078e0202 */
[----:B------:R-:W-:Y:S02]  /*0510*/  SGXT.U32 R3, R3, 0x1 ;  /* 0x000000010303781a */ /* 0x000fe40000000000 */
[C---:B------:R-:W-:Y:S01]  /*0520*/  LOP3.LUT P0, RZ, R0.reuse, 0x40, RZ, 0xc0, !PT ;  /* 0x0000004000ff7812 */ /* 0x040fe2000780c0ff */
[----:B------:R-:W-:Y:S01]  /*0530*/  IMAD R61, R61, 0x40, R20 ;  /* 0x000000403d3d7824 */ /* 0x000fe200078e0214 */
[----:B------:R-:W-:-:S02]  /*0540*/  LOP3.LUT R2, R0, 0x60, RZ, 0xc0, !PT ;  /* 0x0000006000027812 */ /* 0x000fc400078ec0ff */
[C---:B------:R-:W-:Y:S02]  /*0550*/  LOP3.LUT R24, R0.reuse, 0x40, RZ, 0xc0, !PT ;  /* 0x0000004000187812 */ /* 0x040fe400078ec0ff */
[----:B------:R-:W-:Y:S02]  /*0560*/  LOP3.LUT R4, R0, 0x1f, RZ, 0xc0, !PT ;  /* 0x0000001f00047812 */ /* 0x000fe400078ec0ff */
[C---:B------:R-:W-:Y:S02]  /*0570*/  LOP3.LUT R5, R3.reuse, 0x2, RZ, 0xfc, !PT ;  /* 0x0000000203057812 */ /* 0x040fe400078efcff */
[C---:B------:R-:W-:Y:S02]  /*0580*/  LOP3.LUT R6, R3.reuse, 0x4, RZ, 0xfc, !PT ;  /* 0x0000000403067812 */ /* 0x040fe400078efcff */
[C---:B------:R-:W-:Y:S02]  /*0590*/  LOP3.LUT R7, R3.reuse, 0x6, RZ, 0xfc, !PT ;  /* 0x0000000603077812 */ /* 0x040fe400078efcff */
[----:B------:R-:W-:-:S02]  /*05a0*/  LOP3.LUT R8, R3, 0x8, RZ, 0xfc, !PT ;  /* 0x0000000803087812 */ /* 0x000fc400078efcff */
[C---:B------:R-:W-:Y:S02]  /*05b0*/  LOP3.LUT R9, R3.reuse, 0xa, RZ, 0xfc, !PT ;  /* 0x0000000a03097812 */ /* 0x040fe400078efcff */
[C---:B------:R-:W-:Y:S02]  /*05c0*/  LOP3.LUT R10, R3.reuse, 0xc, RZ, 0xfc, !PT ;  /* 0x0000000c030a7812 */ /* 0x040fe400078efcff */
        /* <DEDUP_REMOVED lines=8> */
[----:B------:R-:W-:Y:S01]  /*0650*/  LOP3.LUT R19, R3, 0x1e, RZ, 0xfc, !PT ;  /* 0x0000001e03137812 */ /* 0x000fe200078efcff */
[----:B------:R-:W-:Y:S05]  /*0660*/  @P1 BRA `(.L_x_0) ;  /* 0x0000007000001947 */ /* 0x000fea0003800000 */
[----:B------:R-:W-:Y:S01]  /*0670*/  IMAD.SHL.U32 R62, R0, 0x10, RZ ;  /* 0x00000010003e7824 */ /* 0x000fe200078e00ff */
[----:B------:R-:W-:Y:S01]  /*0680*/  CS2R R48, SRZ ;  /* 0x0000000000307805 */ /* 0x000fe2000001ff00 */
[----:B------:R-:W-:Y:S01]  /*0690*/  CS2R R40, SRZ ;  /* 0x0000000000287805 */ /* 0x000fe2000001ff00 */
[----:B------:R-:W-:Y:S01]  /*06a0*/  CS2R R50, SRZ ;  /* 0x0000000000327805 */ /* 0x000fe2000001ff00 */
[----:B------:R-:W-:Y:S01]  /*06b0*/  CS2R R42, SRZ ;  /* 0x00000000002a7805 */ /* 0x000fe2000001ff00 */
[----:B------:R-:W-:Y:S01]  /*06c0*/  LOP3.LUT R63, R62, 0x200, RZ, 0xc0, !PT ;  /* 0x000002003e3f7812 */ /* 0x000fe200078ec0ff */
[----:B------:R-:W-:Y:S05]  /*06d0*/  BRA `(.L_x_1) ;  /* 0x0000171000007947 */ /* 0x000fea0003800000 */
.L_x_0:
[----:B------:R-:W-:Y:S01]  /*06e0*/  IABS R34, c[0x0][0x17c] ;  /* 0x00005f0000227a13 */ /* 0x000fe20000000000 */
[----:B------:R-:W-:Y:S01]  /*06f0*/  IMAD.SHL.U32 R64, R20, 0x2, RZ ;  /* 0x0000000214407824 */ /* 0x000fe200078e00ff */
[----:B------:R-:W-:Y:S01]  /*0700*/  IABS R39, c[0x0][0x178] ;  /* 0x00005e0000277a13 */ /* 0x000fe20000000000 */
[----:B------:R-:W-:Y:S01]  /*0710*/  IMAD.MOV.U32 R20, RZ, RZ, RZ ;  /* 0x000000ffff147224 */ /* 0x000fe200078e00ff */
[----:B------:R-:W0:Y:S01]  /*0720*/  I2F.RP R26, R34 ;  /* 0x00000022001a7306 */ /* 0x000e220000209400 */
[----:B------:R-:W-:Y:S01]  /*0730*/  LEA.HI R30, R2, R60, RZ, 0x1b ;  /* 0x0000003c021e7211 */ /* 0x000fe200078fd8ff */
[C---:B------:R-:W-:Y:S01]  /*0740*/  IMAD.SHL.U32 R32, R0.reuse, 0x2, RZ ;  /* 0x0000000200207824 */ /* 0x040fe200078e00ff */
[----:B------:R-:W-:Y:S01]  /*0750*/  SHF.R.S32.HI R25, RZ, 0x1f, R94 ;  /* 0x0000001fff197819 */ /* 0x000fe2000001145e */
[----:B------:R-:W-:Y:S01]  /*0760*/  IMAD.SHL.U32 R65, R0, 0x40, RZ ;  /* 0x0000004000417824 */ /* 0x000fe200078e00ff */
[----:B------:R-:W-:Y:S01]  /*0770*/  IADD3 R40, R30, 0x14, RZ ;  /* 0x000000141e287810 */ /* 0x000fe20007ffe0ff */
[----:B------:R-:W-:Y:S01]  /*0780*/  IMAD.SHL.U32 R62, R0, 0x10, RZ ;  /* 0x00000010003e7824 */ /* 0x000fe200078e00ff */
[C---:B------:R-:W-:Y:S01]  /*0790*/  IADD3 R38, R30.reuse, 0x18, RZ ;  /* 0x000000181e267810 */ /* 0x040fe20007ffe0ff */
[----:B------:R-:W1:Y:S01]  /*07a0*/  I2F.RP R27, R39 ;  /* 0x00000027001b7306 */ /* 0x000e620000209400 */
[C---:B------:R-:W-:Y:S01]  /*07b0*/  IADD3 R41, R30.reuse, 0x10, RZ ;  /* 0x000000101e297810 */ /* 0x040fe20007ffe0ff */
[----:B------:R-:W-:Y:S01]  /*07c0*/  IMAD.MOV.U32 R119, RZ, RZ, c[0x0][0x18c] ;  /* 0x00006300ff777624 */ /* 0x000fe200078e00ff */
[----:B------:R-:W-:Y:S01]  /*07d0*/  IABS R33, R38 ;  /* 0x0000002600217213 */ /* 0x000fe20000000000 */
[----:B------:R-:W-:Y:S01]  /*07e0*/  IMAD.MOV.U32 R121, RZ, RZ, c[0x0][0x188] ;  /* 0x00006200ff797624 */ /* 0x000fe200078e00ff */
[----:B------:R-:W-:Y:S01]  /*07f0*/  IADD3 R42, R30, 0xc, RZ ;  /* 0x0000000c1e2a7810 */ /* 0x000fe20007ffe0ff */
[----:B------:R-:W-:Y:S01]  /*0800*/  IMAD R85, R4, c[0x0][0x18c], RZ ;  /* 0x0000630004557a24 */ /* 0x000fe200078e02ff */
[----:B------:R-:W-:Y:S01]  /*0810*/  IABS R35, R41 ;  /* 0x0000002900237213 */ /* 0x000fe20000000000 */
[----:B0-----:R-:W0:Y:S01]  /*0820*/  MUFU.RCP R26, R26 ;  /* 0x0000001a001a7308 */ /* 0x001e220000001000 */
[----:B------:R-:W-:Y:S01]  /*0830*/  LEA.HI R94, R25, R94, RZ, 0x5 ;  /* 0x0000005e195e7211 */ /* 0x000fe200078f28ff */
[----:B------:R-:W-:Y:S01]  /*0840*/  IMAD R87, R3, c[0x0][0x188], RZ ;  /* 0x0000620003577a24 */ /* 0x000fe200078e02ff */
[----:B------:R-:W-:Y:S01]  /*0850*/  IABS R37, R42 ;  /* 0x0000002a00257213 */ /* 0x000fe20000000000 */
[----:B------:R-:W-:Y:S01]  /*0860*/  IMAD R89, R19, c[0x0][0x188], RZ ;  /* 0x0000620013597a24 */ /* 0x000fe200078e02ff */
[----:B------:R-:W-:Y:S01]  /*0870*/  IADD3 R43, R30, 0x8, RZ ;  /* 0x000000081e2b7810 */ /* 0x000fe20007ffe0ff */
[----:B------:R-:W-:Y:S01]  /*0880*/  IMAD R91, R18, c[0x0][0x188], RZ ;  /* 0x00006200125b7a24 */ /* 0x000fe200078e02ff */
[C---:B------:R-:W-:Y:S01]  /*0890*/  IADD3 R44, R30.reuse, 0x4, RZ ;  /* 0x000000041e2c7810 */ /* 0x040fe20007ffe0ff */
[----:B-1----:R-:W1:Y:S01]  /*08a0*/  MUFU.RCP R27, R27 ;  /* 0x0000001b001b7308 */ /* 0x002e620000001000 */
[----:B------:R-:W-:Y:S01]  /*08b0*/  ISETP.GE.AND P2, PT, R30, RZ, PT ;  /* 0x000000ff1e00720c */ /* 0x000fe20003f46270 */
[----:B------:R-:W-:Y:S01]  /*08c0*/  IMAD R93, R17, c[0x0][0x188], RZ ;  /* 0x00006200115d7a24 */ /* 0x000fe200078e02ff */
[----:B------:R-:W-:Y:S01]  /*08d0*/  IABS R36, R61 ;  /* 0x0000003d00247213 */ /* 0x000fe20000000000 */
[----:B------:R-:W-:Y:S01]  /*08e0*/  IMAD R95, R16, c[0x0][0x188], RZ ;  /* 0x00006200105f7a24 */ /* 0x000fe200078e02ff */
[----:B------:R-:W-:Y:S01]  /*08f0*/  LOP3.LUT R63, R62, 0x200, RZ, 0xc0, !PT ;  /* 0x000002003e3f7812 */ /* 0x000fe200078ec0ff */
[----:B------:R-:W-:Y:S01]  /*0900*/  IMAD R97, R15, c[0x0][0x188], RZ ;  /* 0x000062000f617a24 */ /* 0x000fe200078e02ff */
[----:B------:R-:W-:Y:S01]  /*0910*/  CS2R R48, SRZ ;  /* 0x0000000000307805 */ /* 0x000fe2000001ff00 */
[----:B0-----:R-:W-:Y:S01]  /*0920*/  IADD3 R21, R26, 0xffffffe, RZ ;  /* 0x0ffffffe1a157810 */ /* 0x001fe20007ffe0ff */
[----:B------:R-:W-:Y:S01]  /*0930*/  IMAD R99, R14, c[0x0][0x188], RZ ;  /* 0x000062000e637a24 */ /* 0x000fe200078e02ff */
[----:B------:R-:W-:Y:S01]  /*0940*/  IADD3 R26, R30, 0x1c, RZ ;  /* 0x0000001c1e1a7810 */ /* 0x000fe20007ffe0ff */
[----:B------:R-:W-:Y:S01]  /*0950*/  IMAD R101, R13, c[0x0][0x188], RZ ;  /* 0x000062000d657a24 */ /* 0x000fe200078e02ff */
[----:B------:R-:W-:Y:S01]  /*0960*/  IABS R30, R30 ;  /* 0x0000001e001e7213 */ /* 0x000fe20000000000 */
[----:B------:R-:W-:Y:S01]  /*0970*/  IMAD R103, R12, c[0x0][0x188], RZ ;  /* 0x000062000c677a24 */ /* 0x000fe200078e02ff */
[----:B------:R-:W0:Y:S01]  /*0980*/  F2I.FTZ.U32.TRUNC.NTZ R21, R21 ;  /* 0x0000001500157305 */ /* 0x000e22000021f000 */
[----:B------:R-:W-:Y:S01]  /*0990*/  IABS R28, R26 ;  /* 0x0000001a001c7213 */ /* 0x000fe20000000000 */
[----:B------:R-:W-:Y:S01]  /*09a0*/  IMAD R105, R11, c[0x0][0x188], RZ ;  /* 0x000062000b697a24 */ /* 0x000fe200078e02ff */
[----:B-1----:R-:W-:Y:S01]  /*09b0*/  IADD3 R22, R27, 0xffffffe, RZ ;  /* 0x0ffffffe1b167810 */ /* 0x002fe20007ffe0ff */
[----:B------:R-:W-:Y:S01]  /*09c0*/  IMAD R107, R10, c[0x0][0x188], RZ ;  /* 0x000062000a6b7a24 */ /* 0x000fe200078e02ff */
[----:B------:R-:W-:Y:S01]  /*09d0*/  SEL R27, RZ, 0x90, !P0 ;  /* 0x00000090ff1b7807 */ /* 0x000fe20004000000 */
[----:B------:R-:W-:Y:S01]  /*09e0*/  IMAD R109, R9, c[0x0][0x188], RZ ;  /* 0x00006200096d7a24 */ /* 0x000fe200078e02ff */
[----:B------:R-:W-:Y:S01]  /*09f0*/  CS2R R50, SRZ ;  /* 0x0000000000327805 */ /* 0x000fe2000001ff00 */
[----:B------:R-:W1:Y:S01]  /*0a00*/  F2I.FTZ.U32.TRUNC.NTZ R23, R22 ;  /* 0x0000001600177305 */ /* 0x000e62000021f000 */
[----:B------:R-:W-:Y:S01]  /*0a10*/  LOP3.LUT R64, R27, R64, RZ, 0x3c, !PT ;  /* 0x000000401b407212 */ /* 0x000fe200078e3cff */
[----:B------:R-:W-:Y:S01]  /*0a20*/  IMAD R111, R8, c[0x0][0x188], RZ ;  /* 0x00006200086f7a24 */ /* 0x000fe200078e02ff */
[----:B------:R-:W-:Y:S01]  /*0a30*/  CS2R R52, SRZ ;  /* 0x0000000000347805 */ /* 0x000fe2000001ff00 */
[----:B------:R-:W-:Y:S01]  /*0a40*/  IMAD R113, R7, c[0x0][0x188], RZ ;  /* 0x0000620007717a24 */ /* 0x000fe200078e02ff */
[----:B------:R-:W-:Y:S01]  /*0a50*/  CS2R R54, SRZ ;  /* 0x0000000000367805 */ /* 0x000fe2000001ff00 */
[----:B------:R-:W-:Y:S01]  /*0a60*/  IMAD R115, R6, c[0x0][0x188], RZ ;  /* 0x0000620006737a24 */ /* 0x000fe200078e02ff */
[----:B------:R-:W-:Y:S01]  /*0a70*/  CS2R R46, SRZ ;  /* 0x00000000002e7805 */ /* 0x000fe2000001ff00 */
[----:B0-----:R-:W-:Y:S01]  /*0a80*/  IMAD.MOV R29, RZ, RZ, -R21 ;  /* 0x000000ffff1d7224 */ /* 0x001fe200078e0a15 */
[----:B------:R-:W-:Y:S01]  /*0a90*/  SHF.R.S32.HI R94, RZ, 0x5, R94 ;  /* 0x00000005ff5e7819 */ /* 0x000fe2000001145e */
[----:B------:R-:W-:Y:S01]  /*0aa0*/  IMAD R117, R5, c[0x0][0x188], RZ ;  /* 0x0000620005757a24 */ /* 0x000fe200078e02ff */
[C---:B------:R-:W-:Y:S01]  /*0ab0*/  LOP3.LUT R84, R64.reuse, 0x20, RZ, 0x3c, !PT ;  /* 0x0000002040547812 */ /* 0x040fe200078e3cff */
[----:B------:R-:W-:Y:S01]  /*0ac0*/  IMAD R29, R29, R34, RZ ;  /* 0x000000221d1d7224 */ /* 0x000fe200078e02ff */
[C---:B------:R-:W-:Y:S01]  /*0ad0*/  LOP3.LUT R86, R64.reuse, 0x40, RZ, 0x3c, !PT ;  /* 0x0000004040567812 */ /* 0x040fe200078e3cff */
[----:B------:R-:W-:Y:S01]  /*0ae0*/  IMAD.SHL.U32 R119, R119, 0x20, RZ ;  /* 0x0000002077777824 */ /* 0x000fe200078e00ff */
[----:B------:R-:W-:Y:S01]  /*0af0*/  LOP3.LUT R88, R64, 0x60, RZ, 0x3c, !PT ;  /* 0x0000006040587812 */ /* 0x000fe200078e3cff */
[----:B-1----:R-:W-:-:S02]  /*0b00*/  IMAD.MOV R22, RZ, RZ, -R23 ;  /* 0x000000ffff167224 */ /* 0x002fc400078e0a17 */
[----:B------:R-:W-:-:S04]  /*0b10*/  IMAD.HI.U32 R20, R21, R29, R20 ;  /* 0x0000001d15147227 */ /* 0x000fc800078e0014 */
[----:B------:R-:W-:Y:S01]  /*0b20*/  IMAD.MOV.U32 R29, RZ, RZ, R28 ;  /* 0x000000ffff1d7224 */ /* 0x000fe200078e001c */
[----:B------:R-:W-:Y:S01]  /*0b30*/  IABS R28, R43 ;  /* 0x0000002b001c7213 */ /* 0x000fe20000000000 */
[----:B------:R-:W-:Y:S02]  /*0b40*/  IMAD R31, R22, R39, RZ ;  /* 0x00000027161f7224 */ /* 0x000fe400078e02ff */
[----:B------:R-:W-:Y:S02]  /*0b50*/  IMAD.MOV.U32 R22, RZ, RZ, RZ ;  /* 0x000000ffff167224 */ /* 0x000fe400078e00ff */
[----:B------:R-:W-:-:S04]  /*0b60*/  IMAD.HI.U32 R21, R20, R29, RZ ;  /* 0x0000001d14157227 */ /* 0x000fc800078e00ff */
[----:B------:R-:W-:Y:S01]  /*0b70*/  IMAD.HI.U32 R31, R23, R31, R22 ;  /* 0x0000001f171f7227 */ /* 0x000fe200078e0016 */
[----:B------:R-:W-:-:S03]  /*0b80*/  IABS R22, R40 ;  /* 0x0000002800167213 */ /* 0x000fc60000000000 */
[----:B------:R-:W-:Y:S02]  /*0b90*/  IMAD.MOV R21, RZ, RZ, -R21 ;  /* 0x000000ffff157224 */ /* 0x000fe400078e0a15 */
[----:B------:R-:W-:-:S04]  /*0ba0*/  IMAD.HI.U32 R25, R20, R35, RZ ;  /* 0x0000002314197227 */ /* 0x000fc800078e00ff */
[----:B------:R-:W-:Y:S02]  /*0bb0*/  IMAD R21, R34, R21, R29 ;  /* 0x0000001522157224 */ /* 0x000fe400078e021d */
[----:B------:R-:W-:Y:S02]  /*0bc0*/  IMAD.MOV.U32 R29, RZ, RZ, R22 ;  /* 0x000000ffff1d7224 */ /* 0x000fe400078e0016 */
[----:B------:R-:W-:Y:S01]  /*0bd0*/  IMAD.HI.U32 R22, R20, R33, RZ ;  /* 0x0000002114167227 */ /* 0x000fe200078e00ff */
[----:B------:R-:W-:-:S03]  /*0be0*/  ISETP.GT.U32.AND P1, PT, R34, R21, PT ;  /* 0x000000152200720c */ /* 0x000fc60003f24070 */
[----:B------:R-:W-:-:S04]  /*0bf0*/  IMAD.HI.U32 R23, R20, R29, RZ ;  /* 0x0000001d14177227 */ /* 0x000fc800078e00ff */
[----:B------:R-:W-:Y:S02]  /*0c00*/  IMAD.MOV R22, RZ, RZ, -R22 ;  /* 0x000000ffff167224 */ /* 0x000fe400078e0a16 */
[----:B------:R-:W-:-:S04]  /*0c10*/  IMAD.HI.U32 R27, R20, R37, RZ ;  /* 0x00000025141b7227 */ /* 0x000fc800078e00ff */
[----:B------:R-:W-:Y:S02]  /*0c20*/  IMAD.MOV R25, RZ, RZ, -R25 ;  /* 0x000000ffff197224 */ /* 0x000fe400078e0a19 */
[----:B------:R-:W-:Y:S02]  /*0c30*/  IMAD.MOV R23, RZ, RZ, -R23 ;  /* 0x000000ffff177224 */ /* 0x000fe400078e0a17 */
[C---:B------:R-:W-:Y:S02]  /*0c40*/  IMAD R22, R34.reuse, R22, R33 ;  /* 0x0000001622167224 */ /* 0x040fe400078e0221 */
[----:B------:R-:W-:Y:S02]  /*0c50*/  IMAD.MOV R27, RZ, RZ, -R27 ;  /* 0x000000ffff1b7224 */ /* 0x000fe400078e0a1b */
[C---:B------:R-:W-:Y:S01]  /*0c60*/  IMAD R25, R34.reuse, R25, R35 ;  /* 0x0000001922197224 */ /* 0x040fe200078e0223 */
[C---:B------:R-:W-:Y:S01]  /*0c70*/  ISETP.GT.U32.AND P5, PT, R34.reuse, R22, PT ;  /* 0x000000162200720c */ /* 0x040fe20003fa4070 */
[C---:B------:R-:W-:Y:S01]  /*0c80*/  IMAD R23, R34.reuse, R23, R29 ;  /* 0x0000001722177224 */ /* 0x040fe200078e021d */
[----:B------:R-:W-:Y:S01]  /*0c90*/  IABS R35, R44 ;  /* 0x0000002c00237213 */ /* 0x000fe20000000000 */
[C---:B------:R-:W-:Y:S01]  /*0ca0*/  IMAD R27, R34.reuse, R27, R37 ;  /* 0x0000001b221b7224 */ /* 0x040fe200078e0225 */
[C---:B------:R-:W-:Y:S01]  /*0cb0*/  ISETP.GT.U32.AND P4, PT, R34.reuse, R25, PT ;  /* 0x000000192200720c */ /* 0x040fe20003f84070 */
[----:B------:R-:W-:Y:S01]  /*0cc0*/  IMAD.MOV.U32 R33, RZ, RZ, R28 ;  /* 0x000000ffff217224 */ /* 0x000fe200078e001c */
[C---:B------:R-:W-:Y:S01]  /*0cd0*/  ISETP.GT.U32.AND P6, PT, R34.reuse, R23, PT ;  /* 0x000000172200720c */ /* 0x040fe20003fc4070 */
[----:B------:R-:W-:Y:S01]  /*0ce0*/  @!P1 IMAD.IADD R21, R21, 0x1, -R34 ;  /* 0x0000000115159824 */ /* 0x000fe200078e0a22 */
[----:B------:R-:W-:Y:S01]  /*0cf0*/  ISETP.GT.U32.AND P3, PT, R34, R27, PT ;  /* 0x0000001b2200720c */ /* 0x000fe20003f64070 */
[----:B------:R-:W-:-:S03]  /*0d00*/  IMAD.HI.U32 R28, R20, R33, RZ ;  /* 0x00000021141c7227 */ /* 0x000fc600078e00ff */
[----:B------:R-:W-:Y:S01]  /*0d10*/  ISETP.GT.U32.AND P1, PT, R34, R21, PT ;  /* 0x000000152200720c */ /* 0x000fe20003f24070 */
[----:B------:R-:W-:Y:S02]  /*0d20*/  IMAD.MOV R28, RZ, RZ, -R28 ;  /* 0x000000ffff1c7224 */ /* 0x000fe400078e0a1c */
[--C-:B------:R-:W-:Y:S02]  /*0d30*/  @!P5 IMAD.IADD R22, R22, 0x1, -R34.reuse ;  /* 0x000000011616d824 */ /* 0x100fe400078e0a22 */
[----:B------:R-:W-:Y:S02]  /*0d40*/  @!P4 IMAD.IADD R25, R25, 0x1, -R34 ;  /* 0x000000011919c824 */ /* 0x000fe400078e0a22 */
[C---:B------:R-:W-:Y:S02]  /*0d50*/  IMAD R28, R34.reuse, R28, R33 ;  /* 0x0000001c221c7224 */ /* 0x040fe400078e0221 */
[----:B------:R-:W-:Y:S01]  /*0d60*/  IMAD.MOV.U32 R33, RZ, RZ, R30 ;  /* 0x000000ffff217224 */ /* 0x000fe200078e001e */
[C---:B------:R-:W-:Y:S01]  /*0d70*/  ISETP.GT.U32.AND P5, PT, R34.reuse, R25, PT ;  /* 0x000000192200720c */ /* 0x040fe20003fa4070 */
[--C-:B------:R-:W-:Y:S01]  /*0d80*/  @!P6 IMAD.IADD R23, R23, 0x1, -R34.reuse ;  /* 0x000000011717e824 */ /* 0x100fe200078e0a22 */
[----:B------:R-:W-:Y:S01]  /*0d90*/  ISETP.GT.U32.AND P6, PT, R34, R22, PT ;  /* 0x000000162200720c */ /* 0x000fe20003fc4070 */
[----:B------:R-:W-:-:S02]  /*0da0*/  @!P3 IMAD.IADD R27, R27, 0x1, -R34 ;  /* 0x000000011b1bb824 */ /* 0x000fc400078e0a22 */
[----:B------:R-:W-:Y:S01]  /*0db0*/  IMAD.HI.U32 R29, R20, R35, RZ ;  /* 0x00000023141d7227 */ /* 0x000fe200078e00ff */
[C---:B------:R-:W-:Y:S02]  /*0dc0*/  ISETP.GT.U32.AND P4, PT, R34.reuse, R23, PT ;  /* 0x000000172200720c */ /* 0x040fe40003f84070 */
[----:B------:R-:W-:Y:S01]  /*0dd0*/  ISETP.GT.U32.AND P3, PT, R34, R27, PT ;  /* 0x0000001b2200720c */ /* 0x000fe20003f64070 */
[----:B------:R-:W-:-:S04]  /*0de0*/  IMAD.HI.U32 R20, R20, R33, RZ ;  /* 0x0000002114147227 */ /* 0x000fc800078e00ff */
[----:B------:R-:W-:Y:S02]  /*0df0*/  IMAD.MOV R29, RZ, RZ, -R29 ;  /* 0x000000ffff1d7224 */ /* 0x000fe400078e0a1d */
[----:B------:R-:W-:Y:S02]  /*0e00*/  IMAD.MOV R20, RZ, RZ, -R20 ;  /* 0x000000ffff147224 */ /* 0x000fe400078e0a14 */
[C---:B------:R-:W-:Y:S02]  /*0e10*/  IMAD R29, R34.reuse, R29, R35 ;  /* 0x0000001d221d7224 */ /* 0x040fe400078e0223 */
[----:B------:R-:W-:Y:S01]  /*0e20*/  IMAD R30, R34, R20, R33 ;  /* 0x00000014221e7224 */ /* 0x000fe200078e0221 */
[----:B------:R-:W-:Y:S01]  /*0e30*/  LOP3.LUT R20, R0, 0x7, RZ, 0xc0, !PT ;  /* 0x0000000700147812 */ /* 0x000fe200078ec0ff */
[--C-:B------:R-:W-:Y:S01]  /*0e40*/  @!P1 IMAD.IADD R21, R21, 0x1, -R34.reuse ;  /* 0x0000000115159824 */ /* 0x100fe200078e0a22 */
[----:B------:R-:W-:Y:S01]  /*0e50*/  ISETP.GT.U32.AND P1, PT, R34, R28, PT ;  /* 0x0000001c2200720c */ /* 0x000fe20003f24070 */
[--C-:B------:R-:W-:Y:S01]  /*0e60*/  @!P6 IMAD.IADD R22, R22, 0x1, -R34.reuse ;  /* 0x000000011616e824 */ /* 0x100fe200078e0a22 */
[C---:B------:R-:W-:Y:S01]  /*0e70*/  ISETP.GT.U32.AND P6, PT, R34.reuse, R29, PT ;  /* 0x0000001d2200720c */ /* 0x040fe20003fc4070 */
[----:B------:R-:W-:Y:S01]  /*0e80*/  @!P5 IMAD.IADD R25, R25, 0x1, -R34 ;  /* 0x000000011919d824 */ /* 0x000fe200078e0a22 */
[----:B------:R-:W-:Y:S01]  /*0e90*/  ISETP.GT.U32.AND P5, PT, R34, R30, PT ;  /* 0x0000001e2200720c */ /* 0x000fe20003fa4070 */
[----:B------:R-:W-:-:S04]  /*0ea0*/  IMAD.HI.U32 R31, R31, R36, RZ ;  /* 0x000000241f1f7227 */ /* 0x000fc800078e00ff */
[--C-:B------:R-:W-:Y:S01]  /*0eb0*/  @!P4 IMAD.IADD R23, R23, 0x1, -R34.reuse ;  /* 0x000000011717c824 */ /* 0x100fe200078e0a22 */
[----:B------:R-:W-:Y:S01]  /*0ec0*/  ISETP.GE.AND P4, PT, R26, RZ, PT ;  /* 0x000000ff1a00720c */ /* 0x000fe20003f86270 */
[--C-:B------:R-:W-:Y:S01]  /*0ed0*/  @!P3 IMAD.IADD R27, R27, 0x1, -R34.reuse ;  /* 0x000000011b1bb824 */ /* 0x100fe200078e0a22 */
[----:B------:R-:W-:Y:S01]  /*0ee0*/  ISETP.GE.AND P3, PT, R38, RZ, PT ;  /* 0x000000ff2600720c */ /* 0x000fe20003f66270 */
[----:B------:R-:W-:Y:S01]  /*0ef0*/  IMAD.MOV R26, RZ, RZ, -R31 ;  /* 0x000000ffff1a7224 */ /* 0x000fe200078e0a1f */
[----:B------:R-:W-:Y:S01]  /*0f00*/  LOP3.LUT R31, R32, 0x10, RZ, 0xc0, !PT ;  /* 0x00000010201f7812 */ /* 0x000fe200078ec0ff */
[----:B------:R-:W-:Y:S01]  /*0f10*/  @!P1 IMAD.IADD R28, R28, 0x1, -R34 ;  /* 0x000000011c1c9824 */ /* 0x000fe200078e0a22 */
[----:B------:R-:W-:Y:S01]  /*0f20*/  ISETP.GE.AND P1, PT, R40, RZ, PT ;  /* 0x000000ff2800720c */ /* 0x000fe20003f26270 */
[----:B------:R-:W-:Y:S01]  /*0f30*/  IMAD R26, R39, R26, R36 ;  /* 0x0000001a271a7224 */ /* 0x000fe200078e0224 */
[----:B------:R-:W-:Y:S01]  /*0f40*/  LEA.HI R31, R24, R31, RZ, 0x1f ;  /* 0x0000001f181f7211 */ /* 0x000fe200078ff8ff */
[----:B------:R-:W-:-:S02]  /*0f50*/  @!P6 IMAD.IADD R29, R29, 0x1, -R34 ;  /* 0x000000011d1de824 */ /* 0x000fc400078e0a22 */
[----:B------:R-:W-:Y:S01]  /*0f60*/  @!P5 IMAD.IADD R30, R30, 0x1, -R34 ;  /* 0x000000011e1ed824 */ /* 0x000fe200078e0a22 */
[----:B------:R-:W-:Y:S01]  /*0f70*/  ISETP.GT.U32.AND P6, PT, R39, R26, PT ;  /* 0x0000001a2700720c */ /* 0x000fe20003fc4070 */
[----:B------:R-:W-:Y:S01]  /*0f80*/  @!P4 IMAD.MOV R21, RZ, RZ, -R21 ;  /* 0x000000ffff15c224 */ /* 0x000fe200078e0a15 */
[C---:B------:R-:W-:Y:S01]  /*0f90*/  ISETP.GT.U32.AND P4, PT, R34.reuse, R28, PT ;  /* 0x0000001c2200720c */ /* 0x040fe20003f84070 */
[----:B------:R-:W-:Y:S01]  /*0fa0*/  @!P3 IMAD.MOV R22, RZ, RZ, -R22 ;  /* 0x000000ffff16b224 */ /* 0x000fe200078e0a16 */
[----:B------:R-:W-:Y:S01]  /*0fb0*/  ISETP.GT.U32.AND P3, PT, R34, R29, PT ;  /* 0x0000001d2200720c */ /* 0x000fe20003f64070 */
[----:B------:R-:W-:Y:S01]  /*0fc0*/  IMAD.SHL.U32 R24, R0, 0x8, RZ ;  /* 0x0000000800187824 */ /* 0x000fe200078e00ff */
[----:B------:R-:W-:Y:S01]  /*0fd0*/  ISETP.GT.U32.AND P5, PT, R34, R30, PT ;  /* 0x0000001e2200720c */ /* 0x000fe20003fa4070 */
[----:B------:R-:W-:Y:S02]  /*0fe0*/  @!P1 IMAD.MOV R23, RZ, RZ, -R23 ;  /* 0x000000ffff179224 */ /* 0x000fe400078e0a17 */
[----:B------:R-:W-:Y:S01]  /*0ff0*/  IMAD.SHL.U32 R121, R121, 0x20, RZ ;  /* 0x0000002079797824 */ /* 0x000fe200078e00ff */
[----:B------:R-:W-:-:S03]  /*1000*/  LOP3.LUT R33, R24, 0x30, RZ, 0xc0, !PT ;  /* 0x0000003018217812 */ /* 0x000fc600078ec0ff */
[----:B------:R-:W-:Y:S01]  /*1010*/  @!P6 IMAD.IADD R26, R26, 0x1, -R39 ;  /* 0x000000011a1ae824 */ /* 0x000fe200078e0a27 */
[----:B------:R-:W-:Y:S01]  /*1020*/  ISETP.GE.AND P6, PT, R41, RZ, PT ;  /* 0x000000ff2900720c */ /* 0x000fe20003fc6270 */
[--C-:B------:R-:W-:Y:S01]  /*1030*/  @!P4 IMAD.IADD R28, R28, 0x1, -R34.reuse ;  /* 0x000000011c1cc824 */ /* 0x100fe200078e0a22 */
[----:B------:R-:W-:Y:S01]  /*1040*/  ISETP.GE.AND P4, PT, R42, RZ, PT ;  /* 0x000000ff2a00720c */ /* 0x000fe20003f86270 */
[--C-:B------:R-:W-:Y:S01]  /*1050*/  @!P3 IMAD.IADD R29, R29, 0x1, -R34.reuse ;  /* 0x000000011d1db824 */ /* 0x100fe200078e0a22 */
[----:B------:R-:W-:Y:S01]  /*1060*/  ISETP.GT.U32.AND P1, PT, R39, R26, PT ;  /* 0x0000001a2700720c */ /* 0x000fe20003f24070 */
[----:B------:R-:W-:Y:S01]  /*1070*/  @!P5 IMAD.IADD R30, R30, 0x1, -R34 ;  /* 0x000000011e1ed824 */ /* 0x000fe200078e0a22 */
[----:B------:R-:W-:Y:S01]  /*1080*/  ISETP.GE.AND P3, PT, R43, RZ, PT ;  /* 0x000000ff2b00720c */ /* 0x000fe20003f66270 */
[----:B------:R-:W-:Y:S01]  /*1090*/  IMAD R33, R20, 0x40, R33 ;  /* 0x0000004014217824 */ /* 0x000fe200078e0221 */
[----:B------:R-:W-:Y:S01]  /*10a0*/  ISETP.GE.AND P5, PT, R44, RZ, PT ;  /* 0x000000ff2c00720c */ /* 0x000fe20003fa6270 */
[----:B------:R-:W-:Y:S01]  /*10b0*/  IMAD R20, R20, 0x90, RZ ;  /* 0x0000009014147824 */ /* 0x000fe200078e02ff */
[----:B------:R-:W-:Y:S01]  /*10c0*/  CS2R R44, SRZ ;  /* 0x00000000002c7805 */ /* 0x000fe2000001ff00 */
[----:B------:R-:W-:Y:S01]  /*10d0*/  @!P2 IMAD.MOV R30, RZ, RZ, -R30 ;  /* 0x000000ffff1ea224 */ /* 0x000fe200078e0a1e */
[----:B------:R-:W-:Y:S01]  /*10e0*/  ISETP.GE.AND P2, PT, R61, RZ, PT ;  /* 0x000000ff3d00720c */ /* 0x000fe20003f46270 */
[----:B------:R-:W-:Y:S01]  /*10f0*/  @!P6 IMAD.MOV R25, RZ, RZ, -R25 ;  /* 0x000000ffff19e224 */ /* 0x000fe200078e0a19 */
[----:B------:R-:W-:Y:S01]  /*1100*/  LOP3.LUT R20, R20, R31, RZ, 0x3c, !PT ;  /* 0x0000001f14147212 */ /* 0x000fe200078e3cff */
[----:B------:R-:W-:Y:S01]  /*1110*/  @!P4 IMAD.MOV R27, RZ, RZ, -R27 ;  /* 0x000000ffff1bc224 */ /* 0x000fe200078e0a1b */
[----:B------:R-:W-:Y:S01]  /*1120*/  LOP3.LUT R90, R33, 0x30, R32, 0x78, !PT ;  /* 0x00000030215a7812 */ /* 0x000fe200078e7820 */
[----:B------:R-:W-:Y:S01]  /*1130*/  @!P1 IMAD.IADD R26, R26, 0x1, -R39 ;  /* 0x000000011a1a9824 */ /* 0x000fe200078e0a27 */
[----:B------:R-:W-:Y:S01]  /*1140*/  LOP3.LUT R65, R20, 0x400, R65, 0xf8, !PT ;  /* 0x0000040014417812 */ /* 0x000fe200078ef841 */
[----:B------:R-:W-:Y:S01]  /*1150*/  @!P3 IMAD.MOV R28, RZ, RZ, -R28 ;  /* 0x000000ffff1cb224 */ /* 0x000fe200078e0a1c */
[----:B------:R-:W-:Y:S01]  /*1160*/  ISETP.NE.AND P1, PT, RZ, c[0x0][0x17c], PT ;  /* 0x00005f00ff007a0c */ /* 0x000fe20003f25270 */
[----:B------:R-:W-:Y:S01]  /*1170*/  @!P5 IMAD.MOV R29, RZ, RZ, -R29 ;  /* 0x000000ffff1dd224 */ /* 0x000fe200078e0a1d */
[----:B------:R-:W-:Y:S01]  /*1180*/  LOP3.LUT R20, RZ, c[0x0][0x17c], RZ, 0x33, !PT ;  /* 0x00005f00ff147a12 */ /* 0x000fe200078e33ff */
[----:B------:R-:W-:Y:S01]  /*1190*/  CS2R R40, SRZ ;  /* 0x0000000000287805 */ /* 0x000fe2000001ff00 */
[----:B------:R-:W-:Y:S01]  /*11a0*/  CS2R R42, SRZ ;  /* 0x00000000002a7805 */ /* 0x000fe2000001ff00 */
[----:B------:R-:W-:Y:S01]  /*11b0*/  @!P2 IMAD.MOV R26, RZ, RZ, -R26 ;  /* 0x000000ffff1aa224 */ /* 0x000fe200078e0a1a */
[----:B------:R-:W-:Y:S01]  /*11c0*/  SEL R21, R20, R21, !P1 ;  /* 0x0000001514157207 */ /* 0x000fe20004800000 */
[----:B------:R-:W-:Y:S01]  /*11d0*/  IMAD.IADD R90, R90, 0x1, R63 ;  /* 0x000000015a5a7824 */ /* 0x000fe200078e023f */
[----:B------:R-:W-:-:S02]  /*11e0*/  SEL R22, R20, R22, !P1 ;  /* 0x0000001614167207 */ /* 0x000fc40004800000 */
[C---:B------:R-:W-:Y:S01]  /*11f0*/  SEL R23, R20.reuse, R23, !P1 ;  /* 0x0000001714177207 */ /* 0x040fe20004800000 */
[----:B------:R-:W-:Y:S01]  /*1200*/  IMAD R21, R21, c[0x0][0x190], RZ ;  /* 0x0000640015157a24 */ /* 0x000fe200078e02ff */
[----:B------:R-:W-:Y:S01]  /*1210*/  SEL R25, R20, R25, !P1 ;  /* 0x0000001914197207 */ /* 0x000fe20004800000 */
[----:B------:R-:W-:Y:S01]  /*1220*/  IMAD R22, R22, c[0x0][0x190], RZ ;  /* 0x0000640016167a24 */ /* 0x000fe200078e02ff */
[C---:B------:R-:W-:Y:S01]  /*1230*/  SEL R27, R20.reuse, R27, !P1 ;  /* 0x0000001b141b7207 */ /* 0x040fe20004800000 */
[----:B------:R-:W-:Y:S01]  /*1240*/  IMAD R23, R23, c[0x0][0x190], RZ ;  /* 0x0000640017177a24 */ /* 0x000fe200078e02ff */
[C---:B------:R-:W-:Y:S01]  /*1250*/  SEL R28, R20.reuse, R28, !P1 ;  /* 0x0000001c141c7207 */ /* 0x040fe20004800000 */
[----:B------:R-:W-:Y:S01]  /*1260*/  IMAD R25, R25, c[0x0][0x190], RZ ;  /* 0x0000640019197a24 */ /* 0x000fe200078e02ff */
[C---:B------:R-:W-:Y:S01]  /*1270*/  SEL R29, R20.reuse, R29, !P1 ;  /* 0x0000001d141d7207 */ /* 0x040fe20004800000 */
[----:B------:R-:W-:Y:S01]  /*1280*/  IMAD R27, R27, c[0x0][0x190], RZ ;  /* 0x000064001b1b7a24 */ /* 0x000fe200078e02ff */
[----:B------:R-:W-:Y:S01]  /*1290*/  SEL R20, R20, R30, !P1 ;  /* 0x0000001e14147207 */ /* 0x000fe20004800000 */
[----:B------:R-:W-:Y:S01]  /*12a0*/  IMAD R28, R28, c[0x0][0x190], RZ ;  /* 0x000064001c1c7a24 */ /* 0x000fe200078e02ff */
[----:B------:R-:W-:Y:S01]  /*12b0*/  ISETP.NE.AND P1, PT, RZ, c[0x0][0x178], PT ;  /* 0x00005e00ff007a0c */ /* 0x000fe20003f25270 */
[----:B------:R-:W-:Y:S01]  /*12c0*/  IMAD R29, R29, c[0x0][0x190], RZ ;  /* 0x000064001d1d7a24 */ /* 0x000fe200078e02ff */
[----:B------:R-:W-:Y:S01]  /*12d0*/  LEA R78, P6, R21, c[0x0][0x168], 0x1 ;  /* 0x00005a00154e7a11 */ /* 0x000fe200078c08ff */
[----:B------:R-:W-:Y:S01]  /*12e0*/  IMAD R20, R20, c[0x0][0x190], RZ ;  /* 0x0000640014147a24 */ /* 0x000fe200078e02ff */
[----:B------:R-:W-:-:S02]  /*12f0*/  LEA R70, P5, R22, c[0x0][0x168], 0x1 ;  /* 0x00005a0016467a11 */ /* 0x000fc400078a08ff */
[----:B------:R-:W-:Y:S02]  /*1300*/  LEA.HI.X.SX32 R79, R21, c[0x0][0x16c], 0x1, P6 ;  /* 0x00005b00154f7a11 */ /* 0x000fe400030f0eff */
[----:B------:R-:W-:Y:S02]  /*1310*/  LEA.HI.X.SX32 R71, R22, c[0x0][0x16c], 0x1, P5 ;  /* 0x00005b0016477a11 */ /* 0x000fe400028f0eff */
[----:B------:R-:W-:Y:S02]  /*1320*/  LEA R72, P4, R25, c[0x0][0x168], 0x1 ;  /* 0x00005a0019487a11 */ /* 0x000fe400078808ff */
[----:B------:R-:W-:Y:S02]  /*1330*/  LEA R82, P3, R27, c[0x0][0x168], 0x1 ;  /* 0x00005a001b527a11 */ /* 0x000fe400078608ff */
[----:B------:R-:W-:Y:S02]  /*1340*/  @!P1 LOP3.LUT R26, RZ, c[0x0][0x178], RZ, 0x33, !PT ;  /* 0x00005e00ff1a9a12 */ /* 0x000fe400078e33ff */
[----:B------:R-:W-:-:S02]  /*1350*/  LEA R80, P1, R23, c[0x0][0x168], 0x1 ;  /* 0x00005a0017507a11 */ /* 0x000fc400078208ff */
[----:B------:R-:W-:Y:S01]  /*1360*/  LEA R76, P6, R29, c[0x0][0x168], 0x1 ;  /* 0x00005a001d4c7a11 */ /* 0x000fe200078c08ff */
[----:B------:R-:W-:Y:S01]  /*1370*/  IMAD R26, R26, c[0x0][0x184], RZ ;  /* 0x000061001a1a7a24 */ /* 0x000fe200078e02ff */
[----:B------:R-:W-:Y:S02]  /*1380*/  LEA R98, P5, R20, c[0x0][0x168], 0x1 ;  /* 0x00005a0014627a11 */ /* 0x000fe400078a08ff */
[----:B------:R-:W-:Y:S02]  /*1390*/  LOP3.LUT R92, R65, 0x40, RZ, 0x3c, !PT ;  /* 0x00000040415c7812 */ /* 0x000fe400078e3cff */
[C---:B------:R-:W-:Y:S02]  /*13a0*/  LEA R66, P2, R26.reuse, c[0x0][0x160], 0x1 ;  /* 0x000058001a427a11 */ /* 0x040fe400078408ff */
[----:B------:R-:W-:Y:S02]  /*13b0*/  LEA.HI.X.SX32 R81, R23, c[0x0][0x16c], 0x1, P1 ;  /* 0x00005b0017517a11 */ /* 0x000fe400008f0eff */
[----:B------:R-:W-:-:S02]  /*13c0*/  LEA.HI.X.SX32 R67, R26, c[0x0][0x164], 0x1, P2 ;  /* 0x000059001a437a11 */ /* 0x000fc400010f0eff */
[C---:B------:R-:W-:Y:S02]  /*13d0*/  LEA R74, P2, R28.reuse, c[0x0][0x168], 0x1 ;  /* 0x00005a001c4a7a11 */ /* 0x040fe400078408ff */
[----:B------:R-:W-:Y:S02]  /*13e0*/  LEA.HI.X.SX32 R73, R25, c[0x0][0x16c], 0x1, P4 ;  /* 0x00005b0019497a11 */ /* 0x000fe400020f0eff */
[----:B------:R-:W-:Y:S02]  /*13f0*/  LEA.HI.X.SX32 R83, R27, c[0x0][0x16c], 0x1, P3 ;  /* 0x00005b001b537a11 */ /* 0x000fe400018f0eff */
[----:B------:R-:W-:Y:S02]  /*1400*/  LEA.HI.X.SX32 R75, R28, c[0x0][0x16c], 0x1, P2 ;  /* 0x00005b001c4b7a11 */ /* 0x000fe400010f0eff */
[----:B------:R-:W-:Y:S02]  /*1410*/  LEA.HI.X.SX32 R77, R29, c[0x0][0x16c], 0x1, P6 ;  /* 0x00005b001d4d7a11 */ /* 0x000fe400030f0eff */
[----:B------:R-:W-:-:S02]  /*1420*/  LEA.HI.X.SX32 R58, R20, c[0x0][0x16c], 0x1, P5 ;  /* 0x00005b00143a7a11 */ /* 0x000fc400028f0eff */
.L_x_2:
[----:B------:R-:W-:Y:S01]  /*1430*/  ISETP.GE.AND P3, PT, R3, UR4, PT ;  /* 0x0000000403007c0c */ /* 0x000fe2000bf66270 */
[----:B------:R-:W-:Y:S01]  /*1440*/  IMAD.WIDE R24, R87, 0x2, R66 ;  /* 0x0000000257187825 */ /* 0x000fe200078e0242 */
[----:B------:R-:W-:-:S02]  /*1450*/  ISETP.GE.AND P4, PT, R5, UR4, PT ;  /* 0x0000000405007c0c */ /* 0x000fc4000bf86270 */
[----:B------:R-:W-:Y:S01]  /*1460*/  PRMT R35, RZ, 0x7610, R35 ;  /* 0x00007610ff237816 */ /* 0x000fe20000000023 */
[----:B------:R-:W-:Y:S01]  /*1470*/  IMAD.WIDE R26, R117, 0x2, R66 ;  /* 0x00000002751a7825 */ /* 0x000fe200078e0242 */
[----:B------:R-:W-:Y:S02]  /*1480*/  PRMT R33, RZ, 0x7610, R33 ;  /* 0x00007610ff217816 */ /* 0x000fe40000000021 */
[----:B------:R-:W-:Y:S01]  /*1490*/  ISETP.GE.AND P1, PT, R7, UR4, PT ;  /* 0x0000000407007c0c */ /* 0x000fe2000bf26270 */
[----:B------:R-:W-:Y:S01]  /*14a0*/  IMAD.WIDE R28, R115, 0x2, R66 ;  /* 0x00000002731c7825 */ /* 0x000fe200078e0242 */
[----:B------:R-:W-:Y:S02]  /*14b0*/  ISETP.GE.AND P2, PT, R8, UR4, PT ;  /* 0x0000000408007c0c */ /* 0x000fe4000bf46270 */
[----:B------:R-:W-:Y:S01]  /*14c0*/  ISETP.GE.AND P5, PT, R6, UR4, PT ;  /* 0x0000000406007c0c */ /* 0x000fe2000bfa6270 */
[----:B------:R0:W2:Y:S01]  /*14d0*/  @!P3 LDG.E.U16 R35, [R24.64] ;  /* 0x000000061823b981 */ /* 0x0000a2000c1e1500 */
[----:B------:R-:W-:-:S02]  /*14e0*/  ISETP.GE.AND P3, PT, R9, UR4, PT ;  /* 0x0000000409007c0c */ /* 0x000fc4000bf66270 */
[----:B------:R-:W-:Y:S01]  /*14f0*/  PRMT R32, RZ, 0x7610, R32 ;  /* 0x00007610ff207816 */ /* 0x000fe20000000020 */
[----:B------:R1:W3:Y:S01]  /*1500*/  @!P4 LDG.E.U16 R33, [R26.64] ;  /* 0x000000061a21c981 */ /* 0x0002e2000c1e1500 */
[----:B------:R-:W-:Y:S01]  /*1510*/  ISETP.GE.AND P4, PT, R10, UR4, PT ;  /* 0x000000040a007c0c */ /* 0x000fe2000bf86270 */
[----:B------:R-:W-:Y:S01]  /*1520*/  IMAD.WIDE R20, R113, 0x2, R66 ;  /* 0x0000000271147825 */ /* 0x000fe200078e0242 */
[----:B------:R-:W-:Y:S02]  /*1530*/  PRMT R123, RZ, 0x7610, R123 ;  /* 0x00007610ff7b7816 */ /* 0x000fe4000000007b */
[----:B------:R-:W-:Y:S01]  /*1540*/  PRMT R37, RZ, 0x7610, R37 ;  /* 0x00007610ff257816 */ /* 0x000fe20000000025 */
[----:B------:R-:W-:Y:S01]  /*1550*/  IMAD.WIDE R22, R111, 0x2, R66 ;  /* 0x000000026f167825 */ /* 0x000fe200078e0242 */
[----:B------:R-:W-:Y:S01]  /*1560*/  PRMT R38, RZ, 0x7610, R38 ;  /* 0x00007610ff267816 */ /* 0x000fe20000000026 */
[----:B------:R4:W5:Y:S01]  /*1570*/  @!P5 LDG.E.U16 R32, [R28.64] ;  /* 0x000000061c20d981 */ /* 0x000962000c1e1500 */
[----:B------:R-:W-:Y:S01]  /*1580*/  PRMT R30, RZ, 0x7610, R30 ;  /* 0x00007610ff1e7816 */ /* 0x000fe2000000001e */
[----:B------:R-:W-:-:S02]  /*1590*/  IMAD.WIDE R56, R109, 0x2, R66 ;  /* 0x000000026d387825 */ /* 0x000fc400078e0242 */
[----:B------:R1:W3:Y:S02]  /*15a0*/  @!P1 LDG.E.U16 R123, [R20.64] ;  /* 0x00000006147b9981 */ /* 0x0002e4000c1e1500 */
[----:B0-----:R-:W-:Y:S01]  /*15b0*/  IMAD.WIDE R24, R107, 0x2, R66 ;  /* 0x000000026b187825 */ /* 0x001fe200078e0242 */
[----:B------:R-:W-:Y:S01]  /*15c0*/  ISETP.GE.AND P1, PT, R11, UR4, PT ;  /* 0x000000040b007c0c */ /* 0x000fe2000bf26270 */
[----:B------:R0:W3:Y:S01]  /*15d0*/  @!P2 LDG.E.U16 R37, [R22.64] ;  /* 0x000000061625a981 */ /* 0x0000e2000c1e1500 */
[----:B------:R-:W-:-:S03]  /*15e0*/  ISETP.GE.AND P2, PT, R12, UR4, PT ;  /* 0x000000040c007c0c */ /* 0x000fc6000bf46270 */
[----:B------:R0:W5:Y:S01]  /*15f0*/  @!P3 LDG.E.U16 R38, [R56.64] ;  /* 0x000000063826b981 */ /* 0x000162000c1e1500 */
[----:B------:R-:W-:-:S03]  /*1600*/  ISETP.GE.AND P3, PT, R14, UR4, PT ;  /* 0x000000040e007c0c */ /* 0x000fc6000bf66270 */
[----:B------:R0:W5:Y:S01]  /*1610*/  @!P4 LDG.E.U16 R30, [R24.64] ;  /* 0x00000006181ec981 */ /* 0x000162000c1e1500 */
[----:B------:R-:W-:Y:S01]  /*1620*/  ISETP.GE.AND P4, PT, R15, UR4, PT ;  /* 0x000000040f007c0c */ /* 0x000fe2000bf86270 */
[----:B-1----:R-:W-:Y:S01]  /*1630*/  IMAD.WIDE R26, R105, 0x2, R66 ;  /* 0x00000002691a7825 */ /* 0x002fe200078e0242 */
[----:B------:R-:W-:Y:S02]  /*1640*/  PRMT R59, RZ, 0x7610, R59 ;  /* 0x00007610ff3b7816 */ /* 0x000fe4000000003b */
[----:B------:R-:W-:Y:S01]  /*1650*/  PRMT R39, RZ, 0x7610, R39 ;  /* 0x00007610ff277816 */ /* 0x000fe20000000027 */
[----:B----4-:R-:W-:Y:S01]  /*1660*/  IMAD.WIDE R28, R103, 0x2, R66 ;  /* 0x00000002671c7825 */ /* 0x010fe200078e0242 */
[----:B------:R-:W-:Y:S02]  /*1670*/  PRMT R125, RZ, 0x7610, R125 ;  /* 0x00007610ff7d7816 */ /* 0x000fe4000000007d */
[----:B0-----:R-:W-:Y:S01]  /*1680*/  PRMT R57, RZ, 0x7610, R57 ;  /* 0x00007610ff397816 */ /* 0x001fe20000000039 */
[--C-:B------:R-:W-:Y:S01]  /*1690*/  IMAD.WIDE R22, R99, 0x2, R66.reuse ;  /* 0x0000000263167825 */ /* 0x100fe200078e0242 */
[----:B------:R0:W4:Y:S03]  /*16a0*/  @!P1 LDG.E.U16 R59, [R26.64] ;  /* 0x000000061a3b9981 */ /* 0x000126000c1e1500 */
[----:B------:R-:W-:Y:S01]  /*16b0*/  IMAD.WIDE R68, R97, 0x2, R66 ;  /* 0x0000000261447825 */ /* 0x000fe200078e0242 */
[----:B------:R1:W4:Y:S01]  /*16c0*/  @!P2 LDG.E.U16 R39, [R28.64] ;  /* 0x000000061c27a981 */ /* 0x000322000c1e1500 */
[----:B------:R-:W-:-:S02]  /*16d0*/  ISETP.GE.AND P5, PT, R13, UR4, PT ;  /* 0x000000040d007c0c */ /* 0x000fc4000bfa6270 */
[----:B------:R-:W-:Y:S01]  /*16e0*/  ISETP.GE.AND P2, PT, R16, UR4, PT ;  /* 0x0000000410007c0c */ /* 0x000fe2000bf46270 */
[----:B------:R0:W5:Y:S01]  /*16f0*/  @!P3 LDG.E.U16 R125, [R22.64] ;  /* 0x00000006167db981 */ /* 0x000162000c1e1500 */
[----:B------:R-:W-:Y:S02]  /*1700*/  ISETP.GE.AND P1, PT, R17, UR4, PT ;  /* 0x0000000411007c0c */ /* 0x000fe4000bf26270 */
[----:B------:R-:W-:Y:S01]  /*1710*/  ISETP.GE.AND P3, PT, R18, UR4, PT ;  /* 0x0000000412007c0c */ /* 0x000fe2000bf66270 */
[----:B------:R1:W5:Y:S01]  /*1720*/  @!P4 LDG.E.U16 R57, [R68.64] ;  /* 0x000000064439c981 */ /* 0x000362000c1e1500 */
[----:B------:R-:W-:Y:S01]  /*1730*/  ISETP.GE.AND P4, PT, R19, UR4, PT ;  /* 0x0000000413007c0c */ /* 0x000fe2000bf86270 */
[----:B------:R-:W-:Y:S01]  /*1740*/  IMAD.WIDE R20, R101, 0x2, R66 ;  /* 0x0000000265147825 */ /* 0x000fe200078e0242 */
[----:B------:R-:W-:Y:S02]  /*1750*/  PRMT R36, RZ, 0x7610, R36 ;  /* 0x00007610ff247816 */ /* 0x000fe40000000024 */
[----:B------:R-:W-:Y:S01]  /*1760*/  PRMT R31, RZ, 0x7610, R31 ;  /* 0x00007610ff1f7816 */ /* 0x000fe2000000001f */
[----:B0-----:R-:W-:Y:S01]  /*1770*/  IMAD.WIDE R26, R95, 0x2, R66 ;  /* 0x000000025f1a7825 */ /* 0x001fe200078e0242 */
[----:B------:R-:W-:-:S02]  /*1780*/  PRMT R34, RZ, 0x7610, R34 ;  /* 0x00007610ff227816 */ /* 0x000fc40000000022 */
[----:B------:R-:W-:Y:S01]  /*1790*/  PRMT R56, RZ, 0x7610, R56 ;  /* 0x00007610ff387816 */ /* 0x000fe20000000038 */
[----:B-1----:R-:W-:Y:S01]  /*17a0*/  IMAD.WIDE R28, R93, 0x2, R66 ;  /* 0x000000025d1c7825 */ /* 0x002fe200078e0242 */
[----:B------:R-:W-:Y:S01]  /*17b0*/  PRMT R96, RZ, 0x7610, R96 ;  /* 0x00007610ff607816 */ /* 0x000fe20000000060 */
[----:B------:R0:W5:Y:S02]  /*17c0*/  @!P5 LDG.E.U16 R36, [R20.64] ;  /* 0x000000061424d981 */ /* 0x000164000c1e1500 */
[--C-:B------:R-:W-:Y:S02]  /*17d0*/  IMAD.WIDE R24, R91, 0x2, R66.reuse ;  /* 0x000000025b187825 */ /* 0x100fe400078e0242 */
[----:B------:R1:W5:Y:S02]  /*17e0*/  @!P2 LDG.E.U16 R31, [R26.64] ;  /* 0x000000061a1fa981 */ /* 0x000364000c1e1500 */
[----:B------:R-:W-:Y:S02]  /*17f0*/  IMAD.WIDE R22, R89, 0x2, R66 ;  /* 0x0000000259167825 */ /* 0x000fe400078e0242 */
[----:B------:R0:W5:Y:S04]  /*1800*/  @!P1 LDG.E.U16 R34, [R28.64] ;  /* 0x000000061c229981 */ /* 0x000168000c1e1500 */
[----:B------:R0:W5:Y:S04]  /*1810*/  @!P3 LDG.E.U16 R56, [R24.64] ;  /* 0x000000061838b981 */ /* 0x000168000c1e1500 */
[----:B------:R0:W5:Y:S04]  /*1820*/  @!P4 LDG.E.U16 R96, [R22.64] ;  /* 0x000000061660c981 */ /* 0x000168000c1e1500 */
[----:B------:R-:W-:Y:S01]  /*1830*/  BAR.SYNC.DEFER_BLOCKING 0x0 ;  /* 0x0000000000007b1d */ /* 0x000fe20000010000 */
[----:B------:R-:W-:Y:S01]  /*1840*/  ISETP.GE.AND P5, PT, R4, UR4, PT ;  /* 0x0000000404007c0c */ /* 0x000fe2000bfa6270 */
[----:B------:R-:W-:-:S02]  /*1850*/  IMAD.MOV.U32 R68, RZ, RZ, R98 ;  /* 0x000000ffff447224 */ /* 0x000fc400078e0062 */
[----:B------:R-:W-:Y:S01]  /*1860*/  IMAD.MOV.U32 R69, RZ, RZ, R58 ;  /* 0x000000ffff457224 */ /* 0x000fe200078e003a */
[----:B------:R-:W-:Y:S01]  /*1870*/  PRMT R98, RZ, 0x7610, R98 ;  /* 0x00007610ff627816 */ /* 0x000fe20000000062 */
[C---:B0-----:R-:W-:Y:S01]  /*1880*/  IMAD.WIDE R22, R85.reuse, 0x2, R76 ;  /* 0x0000000255167825 */ /* 0x041fe200078e024c */
[----:B------:R-:W-:Y:S02]  /*1890*/  PRMT R100, RZ, 0x7610, R100 ;  /* 0x00007610ff647816 */ /* 0x000fe40000000064 */
[----:B------:R-:W-:Y:S01]  /*18a0*/  PRMT R106, RZ, 0x7610, R106 ;  /* 0x00007610ff6a7816 */ /* 0x000fe2000000006a */
[----:B------:R-:W-:-:S04]  /*18b0*/  IMAD.WIDE R20, R85, 0x2, R68 ;  /* 0x0000000255147825 */ /* 0x000fc800078e0244 */
[C---:B------:R-:W-:Y:S01]  /*18c0*/  IMAD.WIDE R24, R85.reuse, 0x2, R74 ;  /* 0x0000000255187825 */ /* 0x040fe200078e024a */
[----:B------:R-:W-:Y:S02]  /*18d0*/  PRMT R104, RZ, 0x7610, R104 ;  /* 0x00007610ff687816 */ /* 0x000fe40000000068 */
[----:B------:R-:W-:Y:S01]  /*18e0*/  PRMT R102, RZ, 0x7610, R102 ;  /* 0x00007610ff667816 */ /* 0x000fe20000000066 */
[C---:B-1----:R-:W-:Y:S01]  /*18f0*/  IMAD.WIDE R26, R85.reuse, 0x2, R72 ;  /* 0x00000002551a7825 */ /* 0x042fe200078e0248 */
[----:B------:R-:W-:Y:S02]  /*1900*/  PRMT R108, RZ, 0x7610, R108 ;  /* 0x00007610ff6c7816 */ /* 0x000fe4000000006c */
[----:B------:R-:W-:Y:S01]  /*1910*/  PRMT R110, RZ, 0x7610, R110 ;  /* 0x00007610ff6e7816 */ /* 0x000fe2000000006e */
[C---:B------:R-:W-:Y:S01]  /*1920*/  IMAD.WIDE R28, R85.reuse, 0x2, R70 ;  /* 0x00000002551c7825 */ /* 0x040fe200078e0246 */
[----:B------:R-:W-:Y:S01]  /*1930*/  PRMT R112, RZ, 0x7610, R112 ;  /* 0x00007610ff707816 */ /* 0x000fe20000000070 */
[----:B------:R0:W5:Y:S04]  /*1940*/  @!P5 LDG.E.U16 R98, [R20.64] ;  /* 0x000000061462d981 */ /* 0x000168000c1e1500 */
[----:B------:R1:W5:Y:S04]  /*1950*/  @!P5 LDG.E.U16 R100, [R22.64] ;  /* 0x000000061664d981 */ /* 0x000368000c1e1500 */
[----:B------:R1:W5:Y:S01]  /*1960*/  @!P5 LDG.E.U16 R106, [R24.64] ;  /* 0x00000006186ad981 */ /* 0x000362000c1e1500 */
[----:B0-----:R-:W-:-:S03]  /*1970*/  IMAD.WIDE R20, R85, 0x2, R82 ;  /* 0x0000000255147825 */ /* 0x001fc600078e0252 */
[----:B------:R-:W5:Y:S01]  /*1980*/  @!P5 LDG.E.U16 R104, [R26.64] ;  /* 0x000000061a68d981 */ /* 0x000f62000c1e1500 */
[----:B-1----:R-:W-:-:S03]  /*1990*/  IMAD.WIDE R22, R85, 0x2, R80 ;  /* 0x0000000255167825 */ /* 0x002fc600078e0250 */
[----:B------:R-:W5:Y:S01]  /*19a0*/  @!P5 LDG.E.U16 R102, [R28.64] ;  /* 0x000000061c66d981 */ /* 0x000f62000c1e1500 */
[----:B------:R-:W-:-:S03]  /*19b0*/  IMAD.WIDE R24, R85, 0x2, R78 ;  /* 0x0000000255187825 */ /* 0x000fc600078e024e */
[----:B------:R-:W5:Y:S04]  /*19c0*/  @!P5 LDG.E.U16 R108, [R20.64] ;  /* 0x00000006146cd981 */ /* 0x000f68000c1e1500 */
[----:B------:R-:W5:Y:S04]  /*19d0*/  @!P5 LDG.E.U16 R110, [R22.64] ;  /* 0x00000006166ed981 */ /* 0x000f68000c1e1500 */
[----:B------:R-:W5:Y:S01]  /*19e0*/  @!P5 LDG.E.U16 R112, [R24.64] ;  /* 0x000000061870d981 */ /* 0x000f62000c1e1500 */
[----:B------:R-:W-:-:S04]  /*19f0*/  IADD3 R94, R94, -0x1, RZ ;  /* 0xffffffff5e5e7810 */ /* 0x000fc80007ffe0ff */
[----:B------:R-:W-:Y:S01]  /*1a00*/  ISETP.NE.U32.AND P1, PT, R94, RZ, PT ;  /* 0x000000ff5e00720c */ /* 0x000fe20003f25070 */
[----:B------:R-:W-:Y:S01]  /*1a10*/  IMAD.WIDE R68, R119, 0x2, R68 ;  /* 0x0000000277447825 */ /* 0x000fe200078e0244 */
[----:B------:R-:W-:-:S03]  /*1a20*/  UIADD3 UR4, UR4, -0x20, URZ ;  /* 0xffffffe004047890 */ /* 0x000fc6000fffe03f */
[----:B------:R-:W-:-:S04]  /*1a30*/  IMAD.WIDE R78, R119, 0x2, R78 ;  /* 0x00000002774e7825 */ /* 0x000fc800078e024e */
[----:B------:R-:W-:-:S04]  /*1a40*/  IMAD.WIDE R70, R119, 0x2, R70 ;  /* 0x0000000277467825 */ /* 0x000fc800078e0246 */
[----:B------:R-:W-:-:S04]  /*1a50*/  IMAD.WIDE R80, R119, 0x2, R80 ;  /* 0x0000000277507825 */ /* 0x000fc800078e0250 */
[----:B------:R-:W-:-:S04]  /*1a60*/  IMAD.WIDE R72, R119, 0x2, R72 ;  /* 0x0000000277487825 */ /* 0x000fc800078e0248 */
[----:B------:R-:W-:-:S04]  /*1a70*/  IMAD.WIDE R82, R119, 0x2, R82 ;  /* 0x0000000277527825 */ /* 0x000fc800078e0252 */
[----:B------:R-:W-:-:S04]  /*1a80*/  IMAD.WIDE R74, R119, 0x2, R74 ;  /* 0x00000002774a7825 */ /* 0x000fc800078e024a */
[----:B------:R-:W-:-:S04]  /*1a90*/  IMAD.WIDE R76, R119, 0x2, R76 ;  /* 0x00000002774c7825 */ /* 0x000fc800078e024c */
[----:B------:R-:W-:Y:S01]  /*1aa0*/  IMAD.WIDE R66, R121, 0x2, R66 ;  /* 0x0000000279427825 */ /* 0x000fe200078e0242 */
[----:B--2---:R-:W-:Y:S04]  /*1ab0*/  STS.U16 [R64], R35 ;  /* 0x0000002340007388 */ /* 0x004fe80000000400 */
[----:B---3--:R-:W-:Y:S04]  /*1ac0*/  STS.U16 [R64+0x400], R37 ;  /* 0x0004002540007388 */ /* 0x008fe80000000400 */
[----:B----4-:R-:W-:Y:S04]  /*1ad0*/  STS.U16 [R64+0x800], R39 ;  /* 0x0008002740007388 */ /* 0x010fe80000000400 */
[----:B-----5:R-:W-:Y:S04]  /*1ae0*/  STS.U16 [R64+0xc00], R31 ;  /* 0x000c001f40007388 */ /* 0x020fe80000000400 */
[----:B------:R-:W-:Y:S04]  /*1af0*/  STS.U16 [R84+0x100], R33 ;  /* 0x0001002154007388 */ /* 0x000fe80000000400 */
        /* <DEDUP_REMOVED lines=19> */
[----:B------:R-:W-:Y:S06]  /*1c30*/  BAR.SYNC.DEFER_BLOCKING 0x0 ;  /* 0x0000000000007b1d */ /* 0x000fec0000010000 */
[----:B------:R-:W-:Y:S04]  /*1c40*/  LDSM.16.MT88.4 R56, [R65] ;  /* 0x000000004138783b */ /* 0x000fe80000004200 */
[----:B------:R-:W0:Y:S04]  /*1c50*/  LDSM.16.M88.4 R20, [R90+0x1000] ;  /* 0x001000005a14783b */ /* 0x000e280000000200 */
[----:B------:R-:W1:Y:S04]  /*1c60*/  LDSM.16.M88.4 R36, [R90+0x1400] ;  /* 0x001400005a24783b */ /* 0x000e680000000200 */
[----:B------:R-:W2:Y:S04]  /*1c70*/  LDSM.16.MT88.4 R32, [R92] ;  /* 0x000000005c20783b */ /* 0x000ea80000004200 */
[----:B------:R-:W3:Y:S04]  /*1c80*/  LDSM.16.MT88.4 R28, [R65+0x800] ;  /* 0x00080000411c783b */ /* 0x000ee80000004200 */
[----:B------:R-:W4:Y:S01]  /*1c90*/  LDSM.16.MT88.4 R24, [R92+0x800] ;  /* 0x000800005c18783b */ /* 0x000f220000004200 */
[C---:B0-----:R-:W-:Y:S08]  /*1ca0*/  HMMA.16816.F32 R48, R56.reuse, R20, R48 ;  /* 0x000000143830723c */ /* 0x041ff00000001830 */
[----:B-1----:R-:W-:Y:S08]  /*1cb0*/  HMMA.16816.F32 R52, R56, R36, R52 ;  /* 0x000000243834723c */ /* 0x002ff00000001834 */
[C---:B--2---:R-:W-:Y:S08]  /*1cc0*/  HMMA.16816.F32 R44, R32.reuse, R20, R44 ;  /* 0x00000014202c723c */ /* 0x044ff0000000182c */
[----:B------:R-:W-:Y:S01]  /*1cd0*/  HMMA.16816.F32 R40, R32, R36, R40 ;  /* 0x000000242028723c */ /* 0x000fe20000001828 */
[----:B------:R-:W-:-:S02]  /*1ce0*/  IMAD.MOV.U32 R98, RZ, RZ, R68 ;  /* 0x000000ffff627224 */ /* 0x000fc400078e0044 */
[----:B------:R-:W-:-:S05]  /*1cf0*/  IMAD.MOV.U32 R58, RZ, RZ, R69 ;  /* 0x000000ffff3a7224 */ /* 0x000fca00078e0045 */
[C---:B---3--:R-:W-:Y:S08]  /*1d00*/  HMMA.16816.F32 R48, R28.reuse, R22, R48 ;  /* 0x000000161c30723c */ /* 0x048ff00000001830 */
[----:B------:R-:W-:Y:S08]  /*1d10*/  HMMA.16816.F32 R52, R28, R38, R52 ;  /* 0x000000261c34723c */ /* 0x000ff00000001834 */
[C---:B----4-:R-:W-:Y:S08]  /*1d20*/  HMMA.16816.F32 R44, R24.reuse, R22, R44 ;  /* 0x00000016182c723c */ /* 0x050ff0000000182c */
[----:B------:R-:W-:Y:S01]  /*1d30*/  HMMA.16816.F32 R40, R24, R38, R40 ;  /* 0x000000261828723c */ /* 0x000fe20000001828 */
[----:B------:R-:W-:Y:S07]  /*1d40*/  @P1 BRA `(.L_x_2) ;  /* 0xfffff6e000001947 */ /* 0x000fee000383ffff */
[----:B------:R-:W-:-:S15]  /*1d50*/  NOP ;  /* 0x0000000000007918 */ /* 0x000fde0000000000 */
[----:B------:R-:W-:-:S01]  /*1d60*/  NOP ;  /* 0x0000000000007918 */ /* 0x000fc20000000000 */
[----:B------:R-:W-:Y:S02]  /*1d70*/  F2FP.PACK_AB R43, R43, R47 ;  /* 0x0000002f2b2b723e */ /* 0x000fe400000000ff */
[----:B------:R-:W-:-:S02]  /*1d80*/  F2FP.PACK_AB R42, R42, R46 ;  /* 0x0000002e2a2a723e */ /* 0x000fc400000000ff */
[----:B------:R-:W-:Y:S02]  /*1d90*/  F2FP.PACK_AB R51, R55, R51 ;  /* 0x000000333733723e */ /* 0x000fe400000000ff */
[----:B------:R-:W-:Y:S02]  /*1da0*/  F2FP.PACK_AB R50, R54, R50 ;  /* 0x000000323632723e */ /* 0x000fe400000000ff */
[----:B------:R-:W-:Y:S02]  /*1db0*/  F2FP.PACK_AB R41, R41, R45 ;  /* 0x0000002d2929723e */ /* 0x000fe400000000ff */
[----:B------:R-:W-:Y:S02]  /*1dc0*/  F2FP.PACK_AB R40, R40, R44 ;  /* 0x0000002c2828723e */ /* 0x000fe400000000ff */
[----:B------:R-:W-:Y:S02]  /*1dd0*/  F2FP.PACK_AB R49, R53, R49 ;  /* 0x000000313531723e */ /* 0x000fe400000000ff */
[----:B------:R-:W-:-:S02]  /*1de0*/  F2FP.PACK_AB R48, R52, R48 ;  /* 0x000000303430723e */ /* 0x000fc400000000ff */
.L_x_1:
[----:B------:R-:W-:Y:S01]  /*1df0*/  BAR.SYNC.DEFER_BLOCKING 0x0 ;  /* 0x0000000000007b1d */ /* 0x000fe20000010000 */
[----:B------:R-:W-:Y:S01]  /*1e00*/  IMAD.SHL.U32 R4, R4, 0x4, RZ ;  /* 0x0000000404047824 */ /* 0x000fe200078e00ff */
[----:B------:R-:W-:-:S02]  /*1e10*/  SEL R5, RZ, 0x808, !P0 ;  /* 0x00000808ff057807 */ /* 0x000fc40004000000 */
[----:B------:R-:W-:Y:S02]  /*1e20*/  LOP3.LUT R0, R0, 0x18, RZ, 0xc0, !PT ;  /* 0x0000001800007812 */ /* 0x000fe400078ec0ff */
[----:B------:R-:W-:Y:S02]  /*1e30*/  LOP3.LUT R4, R63, R5, R4, 0xf6, !PT ;  /* 0x000000053f047212 */ /* 0x000fe400078ef604 */
[----:B------:R-:W-:Y:S02]  /*1e40*/  LOP3.LUT R7, R62, 0x70, RZ, 0xc0, !PT ;  /* 0x000000703e077812 */ /* 0x000fe400078ec0ff */
[----:B------:R-:W-:Y:S02]  /*1e50*/  LOP3.LUT R5, R4, 0x4, RZ, 0x3c, !PT ;  /* 0x0000000404057812 */ /* 0x000fe400078e3cff */
[C---:B------:R-:W-:Y:S01]  /*1e60*/  ISETP.GE.AND P0, PT, R61.reuse, c[0x0][0x178], PT ;  /* 0x00005e003d007a0c */ /* 0x040fe20003f06270 */
[----:B------:R-:W-:Y:S01]  /*1e70*/  IMAD R7, R0, 0x80, R7 ;  /* 0x0000008000077824 */ /* 0x000fe200078e0207 */
[C-C-:B------:R-:W-:Y:S01]  /*1e80*/  LOP3.LUT R13, R60.reuse, 0x1c, R3.reuse, 0xfe, !PT ;  /* 0x0000001c3c0d7812 */ /* 0x140fe200078efe03 */
[----:B------:R-:W-:Y:S01]  /*1e90*/  IMAD R61, R61, c[0x0][0x194], RZ ;  /* 0x000065003d3d7a24 */ /* 0x000fe200078e02ff */
[----:B------:R-:W-:-:S02]  /*1ea0*/  LOP3.LUT R12, R60, 0x1a, R3, 0xfe, !PT ;  /* 0x0000001a3c0c7812 */ /* 0x000fc400078efe03 */
[----:B------:R-:W-:Y:S02]  /*1eb0*/  LEA.HI R7, R0, R7, RZ, 0x1f ;  /* 0x0000000700077211 */ /* 0x000fe400078ff8ff */
[C---:B------:R-:W-:Y:S02]  /*1ec0*/  LEA R24, P2, R61.reuse, c[0x0][0x170], 0x1 ;  /* 0x00005c003d187a11 */ /* 0x040fe400078408ff */
[----:B------:R-:W-:Y:S01]  /*1ed0*/  LOP3.LUT R0, R60, 0x1e, R3, 0xfe, !PT ;  /* 0x0000001e3c007812 */ /* 0x000fe200078efe03 */
[----:B------:R-:W-:Y:S01]  /*1ee0*/  IMAD R19, R2, 0x4, R7 ;  /* 0x0000000402137824 */ /* 0x000fe200078e0207 */
[----:B------:R-:W-:Y:S01]  /*1ef0*/  STS [R4], R48 ;  /* 0x0000003004007388 */ /* 0x000fe20000000800 */
[----:B------:R-:W-:Y:S02]  /*1f00*/  LOP3.LUT R2, R60, 0x2, R3, 0xfe, !PT ;  /* 0x000000023c027812 */ /* 0x000fe400078efe03 */
[----:B------:R-:W-:Y:S01]  /*1f10*/  LEA.HI.X.SX32 R26, R61, c[0x0][0x174], 0x1, P2 ;  /* 0x00005d003d1a7a11 */ /* 0x000fe200010f0eff */
[----:B------:R-:W-:Y:S01]  /*1f20*/  STS [R4+0x100], R49 ;  /* 0x0001003104007388 */ /* 0x000fe20000000800 */
[C---:B------:R-:W-:Y:S01]  /*1f30*/  LOP3.LUT R20, R19.reuse, 0x4, RZ, 0x3c, !PT ;  /* 0x0000000413147812 */ /* 0x040fe200078e3cff */
[----:B------:R-:W-:Y:S01]  /*1f40*/  IMAD R9, R2, c[0x0][0x198], RZ ;  /* 0x0000660002097a24 */ /* 0x000fe200078e02ff */
[C---:B------:R-:W-:Y:S01]  /*1f50*/  LOP3.LUT R21, R19.reuse, 0x8, RZ, 0x3c, !PT ;  /* 0x0000000813157812 */ /* 0x040fe200078e3cff */
[----:B------:R-:W-:Y:S01]  /*1f60*/  STS [R4+0x80], R40 ;  /* 0x0000802804007388 */ /* 0x000fe20000000800 */
[----:B------:R-:W-:-:S02]  /*1f70*/  LOP3.LUT R22, R19, 0xc, RZ, 0x3c, !PT ;  /* 0x0000000c13167812 */ /* 0x000fc400078e3cff */
[----:B------:R-:W-:Y:S01]  /*1f80*/  ISETP.LT.AND P4, PT, R2, c[0x0][0x17c], !P0 ;  /* 0x00005f0002007a0c */ /* 0x000fe20004781270 */
[----:B------:R0:W-:Y:S01]  /*1f90*/  STS [R4+0x180], R41 ;  /* 0x0001802904007388 */ /* 0x0001e20000000800 */
[C-C-:B------:R-:W-:Y:S02]  /*1fa0*/  LOP3.LUT R14, R60.reuse, 0x18, R3.reuse, 0xfe, !PT ;  /* 0x000000183c0e7812 */ /* 0x140fe400078efe03 */
[C-C-:B------:R-:W-:Y:S01]  /*1fb0*/  LOP3.LUT R15, R60.reuse, 0x16, R3.reuse, 0xfe, !PT ;  /* 0x000000163c0f7812 */ /* 0x140fe200078efe03 */
[----:B------:R-:W-:Y:S01]  /*1fc0*/  STS [R5+0x400], R50 ;  /* 0x0004003205007388 */ /* 0x000fe20000000800 */
[C-C-:B------:R-:W-:Y:S02]  /*1fd0*/  LOP3.LUT R16, R60.reuse, 0x14, R3.reuse, 0xfe, !PT ;  /* 0x000000143c107812 */ /* 0x140fe400078efe03 */
[C-C-:B------:R-:W-:Y:S01]  /*1fe0*/  LOP3.LUT R17, R60.reuse, 0x12, R3.reuse, 0xfe, !PT ;  /* 0x000000123c117812 */ /* 0x140fe200078efe03 */
[----:B------:R-:W-:Y:S01]  /*1ff0*/  STS [R5+0x500], R51 ;  /* 0x0005003305007388 */ /* 0x000fe20000000800 */
[----:B------:R-:W-:-:S02]  /*2000*/  LOP3.LUT R18, R60, 0x10, R3, 0xfe, !PT ;  /* 0x000000103c127812 */ /* 0x000fc400078efe03 */
[C---:B0-----:R-:W-:Y:S01]  /*2010*/  LOP3.LUT R4, R60.reuse, R3, RZ, 0xfc, !PT ;  /* 0x000000033c047212 */ /* 0x041fe200078efcff */
[----:B------:R-:W-:Y:S01]  /*2020*/  STS [R5+0x480], R42 ;  /* 0x0004802a05007388 */ /* 0x000fe20000000800 */
[--C-:B------:R-:W-:Y:S02]  /*2030*/  LOP3.LUT R11, R60, 0xe, R3.reuse, 0xfe, !PT ;  /* 0x0000000e3c0b7812 */ /* 0x100fe400078efe03 */
[----:B------:R-:W-:Y:S01]  /*2040*/  ISETP.LT.AND P1, PT, R4, c[0x0][0x17c], !P0 ;  /* 0x00005f0004007a0c */ /* 0x000fe20004721270 */
[----:B------:R0:W-:Y:S01]  /*2050*/  STS [R5+0x580], R43 ;  /* 0x0005802b05007388 */ /* 0x0001e20000000800 */
[C-C-:B------:R-:W-:Y:S02]  /*2060*/  LOP3.LUT R10, R60.reuse, 0xc, R3.reuse, 0xfe, !PT ;  /* 0x0000000c3c0a7812 */ /* 0x140fe400078efe03 */
[----:B------:R-:W-:Y:S01]  /*2070*/  LOP3.LUT R8, R60, 0xa, R3, 0xfe, !PT ;  /* 0x0000000a3c087812 */ /* 0x000fe200078efe03 */
[----:B------:R-:W-:Y:S01]  /*2080*/  BAR.SYNC.DEFER_BLOCKING 0x0 ;  /* 0x0000000000007b1d */ /* 0x000fe20000010000 */
[----:B------:R-:W-:-:S02]  /*2090*/  LEA R2, P3, R9, R24, 0x1 ;  /* 0x0000001809027211 */ /* 0x000fc400078608ff */
[C-C-:B------:R-:W-:Y:S02]  /*20a0*/  LOP3.LUT R7, R60.reuse, 0x8, R3.reuse, 0xfe, !PT ;  /* 0x000000083c077812 */ /* 0x140fe400078efe03 */
[--C-:B------:R-:W-:Y:S01]  /*20b0*/  LOP3.LUT R6, R60, 0x6, R3.reuse, 0xfe, !PT ;  /* 0x000000063c067812 */ /* 0x100fe200078efe03 */
[----:B0-----:R-:W-:Y:S01]  /*20c0*/  IMAD R5, R4, c[0x0][0x198], RZ ;  /* 0x0000660004057a24 */ /* 0x001fe200078e02ff */
[----:B------:R-:W-:Y:S02]  /*20d0*/  LOP3.LUT R60, R60, 0x4, R3, 0xfe, !PT ;  /* 0x000000043c3c7812 */ /* 0x000fe400078efe03 */
[----:B------:R-:W-:Y:S01]  /*20e0*/  LEA.HI.X.SX32 R3, R9, R26, 0x1, P3 ;  /* 0x0000001a09037211 */ /* 0x000fe200018f0eff */
[----:B------:R-:W-:Y:S01]  /*20f0*/  IMAD R9, R6, c[0x0][0x198], RZ ;  /* 0x0000660006097a24 */ /* 0x000fe200078e02ff */
[C---:B------:R-:W-:Y:S02]  /*2100*/  LEA R4, P2, R5.reuse, R24, 0x1 ;  /* 0x0000001805047211 */ /* 0x040fe400078408ff */
[C---:B------:R-:W-:Y:S01]  /*2110*/  ISETP.LT.AND P3, PT, R60.reuse, c[0x0][0x17c], !P0 ;  /* 0x00005f003c007a0c */ /* 0x040fe20004761270 */
[----:B------:R-:W-:Y:S01]  /*2120*/  IMAD R60, R60, c[0x0][0x198], RZ ;  /* 0x000066003c3c7a24 */ /* 0x000fe200078e02ff */
[----:B------:R-:W-:Y:S01]  /*2130*/  LEA.HI.X.SX32 R5, R5, R26, 0x1, P2 ;  /* 0x0000001a05057211 */ /* 0x000fe200010f0eff */
[----:B------:R-:W0:Y:S04]  /*2140*/  LDS R23, [R19] ;  /* 0x0000000013177984 */ /* 0x000e280000000800 */
[----:B------:R-:W1:Y:S04]  /*2150*/  LDS R27, [R20] ;  /* 0x00000000141b7984 */ /* 0x000e680000000800 */
[----:B------:R-:W2:Y:S04]  /*2160*/  LDS R31, [R21] ;  /* 0x00000000151f7984 */ /* 0x000ea80000000800 */
[----:B------:R-:W3:Y:S04]  /*2170*/  LDS R33, [R22] ;  /* 0x0000000016217984 */ /* 0x000ee80000000800 */
[----:B------:R4:W5:Y:S04]  /*2180*/  LDS R25, [R19+0x200] ;  /* 0x0002000013197984 */ /* 0x0009680000000800 */
[----:B------:R4:W3:Y:S04]  /*2190*/  LDS R29, [R20+0x200] ;  /* 0x00020000141d7984 */ /* 0x0008e80000000800 */
[----:B------:R-:W3:Y:S01]  /*21a0*/  LDS R21, [R21+0x200] ;  /* 0x0002000015157984 */ /* 0x000ee20000000800 */
[----:B----4-:R-:W-:-:S03]  /*21b0*/  IMAD R19, R7, c[0x0][0x198], RZ ;  /* 0x0000660007137a24 */ /* 0x010fc600078e02ff */
[----:B------:R-:W4:Y:S01]  /*21c0*/  LDS R35, [R22+0x200] ;  /* 0x0002000016237984 */ /* 0x000f220000000800 */
[----:B------:R-:W-:-:S03]  /*21d0*/  IMAD R20, R8, c[0x0][0x198], RZ ;  /* 0x0000660008147a24 */ /* 0x000fc600078e02ff */
[----:B0-----:R0:W-:Y:S01]  /*21e0*/  @P1 STG.E.U16 [R4.64], R23 ;  /* 0x0000001704001986 */ /* 0x0011e2000c101506 */
[----:B------:R-:W-:-:S03]  /*21f0*/  ISETP.LT.AND P1, PT, R7, c[0x0][0x17c], !P0 ;  /* 0x00005f0007007a0c */ /* 0x000fc60004721270 */
[----:B-1----:R1:W-:Y:S01]  /*2200*/  @P4 STG.E.U16 [R2.64], R27 ;  /* 0x0000001b02004986 */ /* 0x0023e2000c101506 */
[----:B------:R-:W-:Y:S02]  /*2210*/  ISETP.LT.AND P4, PT, R6, c[0x0][0x17c], !P0 ;  /* 0x00005f0006007a0c */ /* 0x000fe40004781270 */
[----:B------:R-:W-:-:S04]  /*2220*/  LEA R6, P2, R60, R24, 0x1 ;  /* 0x000000183c067211 */ /* 0x000fc800078408ff */
[----:B------:R-:W-:Y:S02]  /*2230*/  LEA.HI.X.SX32 R7, R60, R26, 0x1, P2 ;  /* 0x0000001a3c077211 */ /* 0x000fe400010f0eff */
[----:B------:R-:W-:Y:S02]  /*2240*/  ISETP.LT.AND P2, PT, R8, c[0x0][0x17c], !P0 ;  /* 0x00005f0008007a0c */ /* 0x000fe40004741270 */
[-C--:B0-----:R-:W-:Y:S01]  /*2250*/  LEA R4, P5, R9, R24.reuse, 0x1 ;  /* 0x0000001809047211 */ /* 0x081fe200078a08ff */
[----:B--2---:R0:W-:Y:S01]  /*2260*/  @P3 STG.E.U16 [R6.64], R31 ;  /* 0x0000001f06003986 */ /* 0x0041e2000c101506 */
[-C--:B-1----:R-:W-:Y:S02]  /*2270*/  LEA R2, P6, R19, R24.reuse, 0x1 ;  /* 0x0000001813027211 */ /* 0x082fe400078c08ff */
[----:B------:R-:W-:Y:S02]  /*2280*/  LEA R8, P3, R20, R24, 0x1 ;  /* 0x0000001814087211 */ /* 0x000fe400078608ff */
[----:B------:R-:W-:-:S02]  /*2290*/  LEA.HI.X.SX32 R5, R9, R26, 0x1, P5 ;  /* 0x0000001a09057211 */ /* 0x000fc400028f0eff */
[-C--:B------:R-:W-:Y:S01]  /*22a0*/  LEA.HI.X.SX32 R3, R19, R26.reuse, 0x1, P6 ;  /* 0x0000001a13037211 */ /* 0x080fe200030f0eff */
[----:B------:R-:W-:Y:S01]  /*22b0*/  IMAD R19, R10, c[0x0][0x198], RZ ;  /* 0x000066000a137a24 */ /* 0x000fe200078e02ff */
[----:B------:R-:W-:Y:S01]  /*22c0*/  LEA.HI.X.SX32 R9, R20, R26, 0x1, P3 ;  /* 0x0000001a14097211 */ /* 0x000fe200018f0eff */
[----:B---3--:R1:W-:Y:S01]  /*22d0*/  @P4 STG.E.U16 [R4.64], R33 ;  /* 0x0000002104004986 */ /* 0x0083e2000c101506 */
[----:B------:R-:W-:Y:S01]  /*22e0*/  ISETP.LT.AND P3, PT, R10, c[0x0][0x17c], !P0 ;  /* 0x00005f000a007a0c */ /* 0x000fe20004761270 */
[----:B0-----:R-:W-:Y:S01]  /*22f0*/  IMAD R7, R11, c[0x0][0x198], RZ ;  /* 0x000066000b077a24 */ /* 0x001fe200078e02ff */
[----:B------:R-:W-:Y:S01]  /*2300*/  LEA R10, P4, R19, R24, 0x1 ;  /* 0x00000018130a7211 */ /* 0x000fe200078808ff */
[----:B-----5:R0:W-:Y:S01]  /*2310*/  @P1 STG.E.U16 [R2.64], R25 ;  /* 0x0000001902001986 */ /* 0x0201e2000c101506 */
[C---:B------:R-:W-:Y:S01]  /*2320*/  ISETP.LT.AND P1, PT, R18.reuse, c[0x0][0x17c], !P0 ;  /* 0x00005f0012007a0c */ /* 0x040fe20004721270 */
[----:B------:R-:W-:Y:S01]  /*2330*/  IMAD R18, R18, c[0x0][0x198], RZ ;  /* 0x0000660012127a24 */ /* 0x000fe200078e02ff */
[----:B------:R-:W-:Y:S01]  /*2340*/  PRMT R23, R23, 0x7632, R23 ;  /* 0x0000763217177816 */ /* 0x000fe20000000017 */
[----:B------:R2:W-:Y:S01]  /*2350*/  @P2 STG.E.U16 [R8.64], R29 ;  /* 0x0000001d08002986 */ /* 0x0005e2000c101506 */
[----:B------:R-:W-:-:S02]  /*2360*/  ISETP.LT.AND P2, PT, R11, c[0x0][0x17c], !P0 ;  /* 0x00005f000b007a0c */ /* 0x000fc40004741270 */
[----:B------:R-:W-:Y:S02]  /*2370*/  LEA.HI.X.SX32 R11, R19, R26, 0x1, P4 ;  /* 0x0000001a130b7211 */ /* 0x000fe400020f0eff */
[C---:B------:R-:W-:Y:S01]  /*2380*/  ISETP.LT.AND P4, PT, R17.reuse, c[0x0][0x17c], !P0 ;  /* 0x00005f0011007a0c */ /* 0x040fe20004781270 */
[----:B------:R-:W-:Y:S01]  /*2390*/  IMAD R17, R17, c[0x0][0x198], RZ ;  /* 0x0000660011117a24 */ /* 0x000fe200078e02ff */
[-C--:B-1----:R-:W-:Y:S01]  /*23a0*/  LEA R4, P5, R7, R24.reuse, 0x1 ;  /* 0x0000001807047211 */ /* 0x082fe200078a08ff */
[----:B------:R1:W-:Y:S01]  /*23b0*/  @P3 STG.E.U16 [R10.64], R21 ;  /* 0x000000150a003986 */ /* 0x0003e2000c101506 */
[-C--:B0-----:R-:W-:Y:S02]  /*23c0*/  LEA R2, P3, R18, R24.reuse, 0x1 ;  /* 0x0000001812027211 */ /* 0x081fe400078608ff */
[----:B------:R-:W-:Y:S01]  /*23d0*/  LEA R6, P6, R17, R24, 0x1 ;  /* 0x0000001811067211 */ /* 0x000fe200078c08ff */
[----:B--2---:R-:W-:Y:S01]  /*23e0*/  IMAD R9, R12, c[0x0][0x198], RZ ;  /* 0x000066000c097a24 */ /* 0x004fe200078e02ff */
[----:B------:R-:W-:-:S02]  /*23f0*/  LEA.HI.X.SX32 R5, R7, R26, 0x1, P5 ;  /* 0x0000001a07057211 */ /* 0x000fc400028f0eff */
[-C--:B------:R-:W-:Y:S02]  /*2400*/  LEA.HI.X.SX32 R3, R18, R26.reuse, 0x1, P3 ;  /* 0x0000001a12037211 */ /* 0x080fe400018f0eff */
[----:B------:R-:W-:Y:S01]  /*2410*/  PRMT R27, R27, 0x7632, R27 ;  /* 0x000076321b1b7816 */ /* 0x000fe2000000001b */
[----:B----4-:R0:W-:Y:S01]  /*2420*/  @P2 STG.E.U16 [R4.64], R35 ;  /* 0x0000002304002986 */ /* 0x0101e2000c101506 */
[----:B------:R-:W-:Y:S01]  /*2430*/  LEA.HI.X.SX32 R7, R17, R26, 0x1, P6 ;  /* 0x0000001a11077211 */ /* 0x000fe200030f0eff */
[----:B-1----:R-:W-:Y:S01]  /*2440*/  IMAD R11, R13, c[0x0][0x198], RZ ;  /* 0x000066000d0b7a24 */ /* 0x002fe200078e02ff */
[C---:B------:R-:W-:Y:S01]  /*2450*/  ISETP.LT.AND P3, PT, R14.reuse, c[0x0][0x17c], !P0 ;  /* 0x00005f000e007a0c */ /* 0x040fe20004761270 */
[----:B------:R1:W-:Y:S01]  /*2460*/  @P1 STG.E.U16 [R2.64], R23 ;  /* 0x0000001702001986 */ /* 0x0003e2000c101506 */
[----:B------:R-:W-:Y:S01]  /*2470*/  IMAD R14, R14, c[0x0][0x198], RZ ;  /* 0x000066000e0e7a24 */ /* 0x000fe200078e02ff */
[C---:B------:R-:W-:Y:S01]  /*2480*/  ISETP.LT.AND P5, PT, R16.reuse, c[0x0][0x17c], !P0 ;  /* 0x00005f0010007a0c */ /* 0x040fe200047a1270 */
[----:B------:R-:W-:Y:S01]  /*2490*/  IMAD R16, R16, c[0x0][0x198], RZ ;  /* 0x0000660010107a24 */ /* 0x000fe200078e02ff */
[----:B------:R2:W-:Y:S01]  /*24a0*/  @P4 STG.E.U16 [R6.64], R27 ;  /* 0x0000001b06004986 */ /* 0x0005e2000c101506 */
[C---:B------:R-:W-:Y:S01]  /*24b0*/  ISETP.LT.AND P4, PT, R15.reuse, c[0x0][0x17c], !P0 ;  /* 0x00005f000f007a0c */ /* 0x040fe20004781270 */
[----:B------:R-:W-:Y:S01]  /*24c0*/  IMAD R15, R15, c[0x0][0x198], RZ ;  /* 0x000066000f0f7a24 */ /* 0x000fe200078e02ff */
[----:B------:R-:W-:Y:S01]  /*24d0*/  PRMT R31, R31, 0x7632, R31 ;  /* 0x000076321f1f7816 */ /* 0x000fe2000000001f */
[----:B------:R-:W-:Y:S01]  /*24e0*/  IMAD R17, R0, c[0x0][0x198], RZ ;  /* 0x0000660000117a24 */ /* 0x000fe200078e02ff */
[----:B0-----:R-:W-:-:S02]  /*24f0*/  LEA R4, P6, R16, R24, 0x1 ;  /* 0x0000001810047211 */ /* 0x001fc400078c08ff */
[----:B------:R-:W-:Y:S02]  /*2500*/  PRMT R33, R33, 0x7632, R33 ;  /* 0x0000763221217816 */ /* 0x000fe40000000021 */
[C---:B-1----:R-:W-:Y:S02]  /*2510*/  LEA R2, P1, R15.reuse, R24, 0x1 ;  /* 0x000000180f027211 */ /* 0x042fe400078208ff */
[----:B------:R-:W-:Y:S02]  /*2520*/  LEA.HI.X.SX32 R5, R16, R26, 0x1, P6 ;  /* 0x0000001a10057211 */ /* 0x000fe400030f0eff */
[----:B--2---:R-:W-:Y:S02]  /*2530*/  LEA R6, P2, R14, R24, 0x1 ;  /* 0x000000180e067211 */ /* 0x004fe400078408ff */
[----:B------:R-:W-:Y:S01]  /*2540*/  LEA.HI.X.SX32 R3, R15, R26, 0x1, P1 ;  /* 0x0000001a0f037211 */ /* 0x000fe200008f0eff */
[----:B------:R0:W-:Y:S01]  /*2550*/  @P5 STG.E.U16 [R4.64], R31 ;  /* 0x0000001f04005986 */ /* 0x0001e2000c101506 */
[----:B------:R-:W-:-:S02]  /*2560*/  LEA R10, P1, R11, R24, 0x1 ;  /* 0x000000180b0a7211 */ /* 0x000fc400078208ff */
[-C--:B------:R-:W-:Y:S01]  /*2570*/  LEA.HI.X.SX32 R7, R14, R26.reuse, 0x1, P2 ;  /* 0x0000001a0e077211 */ /* 0x080fe200010f0eff */
[----:B------:R1:W-:Y:S01]  /*2580*/  @P4 STG.E.U16 [R2.64], R33 ;  /* 0x0000002102004986 */ /* 0x0003e2000c101506 */
[----:B------:R-:W-:Y:S02]  /*2590*/  ISETP.LT.AND P2, PT, R12, c[0x0][0x17c], !P0 ;  /* 0x00005f000c007a0c */ /* 0x000fe40004741270 */
[----:B------:R-:W-:Y:S02]  /*25a0*/  LEA.HI.X.SX32 R11, R11, R26, 0x1, P1 ;  /* 0x0000001a0b0b7211 */ /* 0x000fe400008f0eff */
[----:B------:R-:W-:Y:S02]  /*25b0*/  ISETP.LT.AND P1, PT, R13, c[0x0][0x17c], !P0 ;  /* 0x00005f000d007a0c */ /* 0x000fe40004721270 */
[----:B------:R-:W-:Y:S02]  /*25c0*/  ISETP.LT.AND P0, PT, R0, c[0x0][0x17c], !P0 ;  /* 0x00005f0000007a0c */ /* 0x000fe40004701270 */
[----:B------:R-:W-:-:S02]  /*25d0*/  LEA R8, P6, R9, R24, 0x1 ;  /* 0x0000001809087211 */ /* 0x000fc400078c08ff */
[----:B------:R-:W-:Y:S02]  /*25e0*/  PRMT R25, R25, 0x7632, R25 ;  /* 0x0000763219197816 */ /* 0x000fe40000000019 */
[----:B------:R-:W-:Y:S02]  /*25f0*/  LEA.HI.X.SX32 R9, R9, R26, 0x1, P6 ;  /* 0x0000001a09097211 */ /* 0x000fe400030f0eff */
[----:B------:R-:W-:Y:S01]  /*2600*/  PRMT R29, R29, 0x7632, R29 ;  /* 0x000076321d1d7816 */ /* 0x000fe2000000001d */
[----:B------:R1:W-:Y:S01]  /*2610*/  @P3 STG.E.U16 [R6.64], R25 ;  /* 0x0000001906003986 */ /* 0x0003e2000c101506 */
[----:B0-----:R-:W-:Y:S02]  /*2620*/  PRMT R5, R21, 0x7632, R5 ;  /* 0x0000763215057816 */ /* 0x001fe40000000005 */
[C---:B------:R-:W-:Y:S01]  /*2630*/  LEA R12, P6, R17.reuse, R24, 0x1 ;  /* 0x00000018110c7211 */ /* 0x040fe200078c08ff */
[----:B------:R1:W-:Y:S03]  /*2640*/  @P2 STG.E.U16 [R8.64], R29 ;  /* 0x0000001d08002986 */ /* 0x0003e6000c101506 */
[----:B------:R-:W-:Y:S01]  /*2650*/  LEA.HI.X.SX32 R13, R17, R26, 0x1, P6 ;  /* 0x0000001a110d7211 */ /* 0x000fe200030f0eff */
[----:B------:R1:W-:Y:S01]  /*2660*/  @P1 STG.E.U16 [R10.64], R5 ;  /* 0x000000050a001986 */ /* 0x0003e2000c101506 */
[----:B------:R-:W-:Y:S07]  /*2670*/  @!P0 EXIT ;  /* 0x000000000000894d */ /* 0x000fee0003800000 */
[----:B-1----:R-:W-:-:S05]  /*2680*/  PRMT R6, R35, 0x7632, R6 ;  /* 0x0000763223067816 */ /* 0x002fca0000000006 */
[----:B------:R-:W-:Y:S01]  /*2690*/  STG.E.U16 [R12.64], R6 ;  /* 0x000000060c007986 */ /* 0x000fe2000c101506 */
[----:B------:R-:W-:Y:S05]  /*26a0*/  EXIT ;  /* 0x000000000000794d */ /* 0x000fea0003800000 */
.L_x_3:
[----:B------:R-:W-:-:S00]  /*26b0*/  BRA `(.L_x_3) ;  /* 0xfffffff000007947 */ /* 0x000fc0000383ffff */
[----:B------:R-:W-:-:S00]  /*26c0*/  NOP ;  /* 0x0000000000007918 */ /* 0x000fc00000000000 */
        /* <DEDUP_REMOVED lines=11> */
.L_x_4:


//--------------------- .nv.shared.matmul_kernel  --------------------------
	.section	.nv.shared.matmul_kernel,"aw",@nobits
	.sectionflags	@""
	.align	16
